	.target	sm_90a

	.elftype	@"ET_EXEC"


//--------------------- .note.nv.tkinfo           --------------------------
	.section	.note.nv.tkinfo,"",@"SHT_NOTE"
	.sectionflags	@"SHF_NOTE_NV_TKINFO"
	.tkinfo
        /*0018*/ 	.word	0x00000002
        /*0030*/ 	.string	""
        /*0030*/ 	.string	"ptxas"
        /*0030*/ 	.string	"Cuda compilation tools, release 13.0, V13.0.88"
        /*0030*/ 	.string	"Build cuda_13.0.r13.0/compiler.36424714_0"
        /*0030*/ 	.string	"-v  -suppress-debug-info  -lineinfo  -arch sm_90a "



//--------------------- .note.nv.cuinfo           --------------------------
	.section	.note.nv.cuinfo,"",@"SHT_NOTE"
	.sectionflags	@"SHF_NOTE_NV_CUINFO"
        /*0018*/ 	.short	0x0002
        /*001a*/ 	.short	0x005a
        /*001c*/ 	.short	0x0082
	.zero		2


//--------------------- .nv.info                  --------------------------
	.section	.nv.info,"",@"SHT_CUDA_INFO"
	.align	4


	//----- nvinfo : EIATTR_REGCOUNT
	.align		4
        /*0000*/ 	.byte	0x04, 0x2f
        /*0002*/ 	.short	(.L_1 - .L_0)
	.align		4
.L_0:
        /*0004*/ 	.word	index@(gluon_mma)
        /*0008*/ 	.word	0x000000cb


	//----- nvinfo : EIATTR_FRAME_SIZE
	.align		4
.L_1:
        /*000c*/ 	.byte	0x04, 0x11
        /*000e*/ 	.short	(.L_3 - .L_2)
	.align		4
.L_2:
        /*0010*/ 	.word	index@(gluon_mma)
        /*0014*/ 	.word	0x00000000


	//----- nvinfo : EIATTR_MIN_STACK_SIZE
	.align		4
.L_3:
        /*0018*/ 	.byte	0x04, 0x12
        /*001a*/ 	.short	(.L_5 - .L_4)
	.align		4
.L_4:
        /*001c*/ 	.word	index@(gluon_mma)
        /*0020*/ 	.word	0x00000000
.L_5:


//--------------------- .nv.compat                --------------------------
	.section	.nv.compat,"",@"SHT_CUDA_COMPAT_INFO"
	.align	4
        /*0000*/ 	.byte	0x02, 0x09, 0x01, 0x00, 0x02, 0x02, 0x04, 0x00, 0x02, 0x05, 0x05, 0x00, 0x03, 0x07, 0x01, 0x01
        /*0010*/ 	.byte	0x02, 0x03, 0x00, 0x00, 0x02, 0x06, 0x01, 0x00, 0x04, 0x0b, 0x08, 0x00, 0x00, 0x00, 0x00, 0x00
        /*0020*/ 	.byte	0x00, 0x00, 0x00, 0x00


//--------------------- .nv.info.gluon_mma        --------------------------
	.section	.nv.info.gluon_mma,"",@"SHT_CUDA_INFO"
	.sectionflags	@""
	.align	4


	//----- nvinfo : EIATTR_CUDA_API_VERSION
	.align		4
        /*0000*/ 	.byte	0x04, 0x37
        /*0002*/ 	.short	(.L_7 - .L_6)
.L_6:
        /*0004*/ 	.word	0x00000082


	//----- nvinfo : EIATTR_KPARAM_INFO
	.align		4
.L_7:
        /*0008*/ 	.byte	0x04, 0x17
        /*000a*/ 	.short	(.L_9 - .L_8)
.L_8:
        /*000c*/ 	.word	0x00000000
        /*0010*/ 	.short	0x0004
        /*0012*/ 	.short	0x0020
        /*0014*/ 	.byte	0x00, 0xf4, 0x21, 0x00


	//----- nvinfo : EIATTR_KPARAM_INFO
	.align		4
.L_9:
        /*0018*/ 	.byte	0x04, 0x17
        /*001a*/ 	.short	(.L_11 - .L_10)
.L_10:
        /*001c*/ 	.word	0x00000000
        /*0020*/ 	.short	0x0003
        /*0022*/ 	.short	0x0018
        /*0024*/ 	.byte	0x00, 0xf4, 0x21, 0x00


	//----- nvinfo : EIATTR_KPARAM_INFO
	.align		4
.L_11:
        /*0028*/ 	.byte	0x04, 0x17
        /*002a*/ 	.short	(.L_13 - .L_12)
.L_12:
        /*002c*/ 	.word	0x00000000
        /*0030*/ 	.short	0x0002
        /*0032*/ 	.short	0x0010
        /*0034*/ 	.byte	0x00, 0xf4, 0x21, 0x00


	//----- nvinfo : EIATTR_KPARAM_INFO
	.align		4
.L_13:
        /*0038*/ 	.byte	0x04, 0x17
        /*003a*/ 	.short	(.L_15 - .L_14)
.L_14:
        /*003c*/ 	.word	0x00000000
        /*0040*/ 	.short	0x0001
        /*0042*/ 	.short	0x0008
        /*0044*/ 	.byte	0x00, 0xf4, 0x21, 0x00


	//----- nvinfo : EIATTR_KPARAM_INFO
	.align		4
.L_15:
        /*0048*/ 	.byte	0x04, 0x17
        /*004a*/ 	.short	(.L_17 - .L_16)
.L_16:
        /*004c*/ 	.word	0x00000000
        /*0050*/ 	.short	0x0000
        /*0052*/ 	.short	0x0000
        /*0054*/ 	.byte	0x00, 0xf4, 0x21, 0x00


	//----- nvinfo : EIATTR_SPARSE_MMA_MASK
	.align		4
.L_17:
        /*0058*/ 	.byte	0x03, 0x50
        /*005a*/ 	.short	0x0000


	//----- nvinfo : EIATTR_MAXREG_COUNT
	.align		4
        /*005c*/ 	.byte	0x03, 0x1b
        /*005e*/ 	.short	0x00ff


	//----- nvinfo : EIATTR_NUM_BARRIERS
	.align		4
        /*0060*/ 	.byte	0x02, 0x4c
        /*0062*/ 	.byte	0x01
	.zero		1


	//----- nvinfo : EIATTR_MERCURY_ISA_VERSION
	.align		4
        /*0064*/ 	.byte	0x03, 0x5f
        /*0066*/ 	.short	0x0101


	//----- nvinfo : EIATTR_EXIT_INSTR_OFFSETS
	.align		4
        /*0068*/ 	.byte	0x04, 0x1c
        /*006a*/ 	.short	(.L_19 - .L_18)


	//   ....[0]....
.L_18:
        /*006c*/ 	.word	0x00003920


	//----- nvinfo : EIATTR_REQNTID
	.align		4
.L_19:
        /*0070*/ 	.byte	0x04, 0x10
        /*0072*/ 	.short	(.L_21 - .L_20)
.L_20:
        /*0074*/ 	.word	0x00000100
        /*0078*/ 	.word	0x00000001
        /*007c*/ 	.word	0x00000001


	//----- nvinfo : EIATTR_CBANK_PARAM_SIZE
	.align		4
.L_21:
        /*0080*/ 	.byte	0x03, 0x19
        /*0082*/ 	.short	0x0028


	//----- nvinfo : EIATTR_PARAM_CBANK
	.align		4
        /*0084*/ 	.byte	0x04, 0x0a
        /*0086*/ 	.short	(.L_23 - .L_22)
	.align		4
.L_22:
        /*0088*/ 	.word	index@(.nv.constant0.gluon_mma)
        /*008c*/ 	.short	0x0210
        /*008e*/ 	.short	0x0028


	//----- nvinfo : EIATTR_SW_WAR
	.align		4
.L_23:
        /*0090*/ 	.byte	0x04, 0x36
        /*0092*/ 	.short	(.L_25 - .L_24)
.L_24:
        /*0094*/ 	.word	0x00000008
.L_25:


//--------------------- .nv.callgraph             --------------------------
	.section	.nv.callgraph,"",@"SHT_CUDA_CALLGRAPH"
	.align	4
	.sectionentsize	8
	.align		4
        /*0000*/ 	.word	0x00000000
	.align		4
        /*0004*/ 	.word	0xffffffff
	.align		4
        /*0008*/ 	.word	0x00000000
	.align		4
        /*000c*/ 	.word	0xfffffffe
	.align		4
        /*0010*/ 	.word	0x00000000
	.align		4
        /*0014*/ 	.word	0xfffffffd
	.align		4
        /*0018*/ 	.word	0x00000000
	.align		4
        /*001c*/ 	.word	0xfffffffc


//--------------------- .text.gluon_mma           --------------------------
	.section	.text.gluon_mma,"ax",@progbits
	.align	128
        .global         gluon_mma
        .type           gluon_mma,@function
        .size           gluon_mma,(.L_x_1 - gluon_mma)
        .other          gluon_mma,@"STO_CUDA_ENTRY STV_DEFAULT"
gluon_mma:
.text.gluon_mma:
[----:B------:R-:W-:Y:S01]  /*0000*/  LDC R1, c[0x0][0x28] ;  /* 0x00000a00ff017b82 */ /* 0x000fe20000000800 */
[----:B------:R-:W0:Y:S07]  /*0010*/  S2R R2, SR_TID.X ;  /* 0x0000000000027919 */ /* 0x000e2e0000002100 */
[----:B------:R-:W1:Y:S01]  /*0020*/  LDC.64 R4, c[0x0][0x210] ;  /* 0x00008400ff047b82 */ /* 0x000e620000000a00 */
[----:B------:R-:W-:Y:S01]  /*0030*/  ULDC.64 UR10, c[0x0][0x208] ;  /* 0x00008200000a7ab9 */ /* 0x000fe20000000a00 */
[----:B0-----:R-:W-:-:S02]  /*0040*/  SHF.R.U32.HI R149, RZ, 0x5, R2 ;  /* 0x00000005ff957819 */ /* 0x001fc40000011602 */
[C---:B------:R-:W-:Y:S02]  /*0050*/  LOP3.LUT R133, R2.reuse, 0xe0, RZ, 0xc0, !PT ;  /* 0x000000e002857812 */ /* 0x040fe400078ec0ff */
[----:B------:R-:W-:Y:S02]  /*0060*/  SGXT.U32 R149, R149, 0x3 ;  /* 0x000000039595781a */ /* 0x000fe40000000000 */
[CC--:B-1----:R-:W-:Y:S01]  /*0070*/  LEA R26, P0, R133.reuse, R4.reuse, 0x3 ;  /* 0x00000004851a7211 */ /* 0x0c2fe200078018ff */
[----:B------:R-:W-:Y:S01]  /*0080*/  IMAD.SHL.U32 R84, R133, 0x4, RZ ;  /* 0x0000000485547824 */ /* 0x000fe200078e00ff */
[C---:B------:R-:W-:Y:S02]  /*0090*/  LOP3.LUT R125, R149.reuse, 0x28, RZ, 0xfc, !PT ;  /* 0x00000028957d7812 */ /* 0x040fe400078efcff */
[----:B------:R-:W-:Y:S02]  /*00a0*/  LOP3.LUT R115, R149, 0x60, RZ, 0xfc, !PT ;  /* 0x0000006095737812 */ /* 0x000fe400078efcff */
[C---:B------:R-:W-:Y:S01]  /*00b0*/  LEA R40, P2, R125.reuse, R4, 0x8 ;  /* 0x000000047d287211 */ /* 0x040fe200078440ff */
[----:B------:R-:W-:Y:S01]  /*00c0*/  IMAD.SHL.U32 R14, R125, 0x80, RZ ;  /* 0x000000807d0e7824 */ /* 0x000fe200078e00ff */
[----:B------:R-:W-:Y:S01]  /*00d0*/  LOP3.LUT R113, R149, 0x98, RZ, 0xfc, !PT ;  /* 0x0000009895717812 */ /* 0x000fe200078efcff */
[----:B------:R-:W-:Y:S01]  /*00e0*/  IMAD.SHL.U32 R30, R115, 0x80, RZ ;  /* 0x00000080731e7824 */ /* 0x000fe200078e00ff */
[----:B------:R-:W-:-:S02]  /*00f0*/  LOP3.LUT R0, R2, 0x1f, RZ, 0xc0, !PT ;  /* 0x0000001f02007812 */ /* 0x000fc400078ec0ff */
[-C--:B------:R-:W-:Y:S01]  /*0100*/  LEA.HI.X R41, R14, R5.reuse, RZ, 0x1, P2 ;  /* 0x000000050e297211 */ /* 0x080fe200010f0cff */
[----:B------:R-:W-:Y:S01]  /*0110*/  IMAD.SHL.U32 R82, R113, 0x80, RZ ;  /* 0x0000008071527824 */ /* 0x000fe200078e00ff */
[-C--:B------:R-:W-:Y:S02]  /*0120*/  LEA.HI.X R27, R84, R5.reuse, RZ, 0x1, P0 ;  /* 0x00000005541b7211 */ /* 0x080fe400000f0cff */
[-C--:B------:R-:W-:Y:S02]  /*0130*/  LEA R54, P2, R115, R4.reuse, 0x8 ;  /* 0x0000000473367211 */ /* 0x080fe400078440ff */
[----:B------:R-:W-:Y:S01]  /*0140*/  LOP3.LUT R129, R149, 0x20, RZ, 0xfc, !PT ;  /* 0x0000002095817812 */ /* 0x000fe200078efcff */
[----:B------:R-:W-:Y:S01]  /*0150*/  IMAD.WIDE.U32 R26, R0, 0x2, R26 ;  /* 0x00000002001a7825 */ /* 0x000fe200078e001a */
[----:B------:R-:W-:Y:S02]  /*0160*/  LEA.HI.X R55, R30, R5, RZ, 0x1, P2 ;  /* 0x000000051e377211 */ /* 0x000fe400010f0cff */
[----:B------:R-:W-:Y:S01]  /*0170*/  LEA R56, P2, R113, R4, 0x8 ;  /* 0x0000000471387211 */ /* 0x000fe200078440ff */
[----:B------:R-:W-:Y:S01]  /*0180*/  IMAD.SHL.U32 R12, R129, 0x80, RZ ;  /* 0x00000080810c7824 */ /* 0x000fe200078e00ff */
[C---:B------:R-:W-:Y:S01]  /*0190*/  LOP3.LUT R131, R149.reuse, 0x18, RZ, 0xfc, !PT ;  /* 0x0000001895837812 */ /* 0x040fe200078efcff */
[----:B------:R-:W2:Y:S01]  /*01a0*/  LDG.E.U16 R83, desc[UR10][R26.64] ;  /* 0x0000000a1a537981 */ /* 0x000ea2000c1e1500 */
[----:B------:R-:W-:-:S02]  /*01b0*/  LOP3.LUT R119, R149, 0x30, RZ, 0xfc, !PT ;  /* 0x0000003095777812 */ /* 0x000fc400078efcff */
[----:B------:R-:W-:Y:S01]  /*01c0*/  LEA.HI.X R57, R82, R5, RZ, 0x1, P2 ;  /* 0x0000000552397211 */ /* 0x000fe200010f0cff */
[----:B------:R-:W-:Y:S01]  /*01d0*/  IMAD.SHL.U32 R10, R131, 0x80, RZ ;  /* 0x00000080830a7824 */ /* 0x000fe200078e00ff */
[----:B------:R-:W3:Y:S01]  /*01e0*/  LDG.E.U16 R82, desc[UR10][R26.64+0x80] ;  /* 0x0000800a1a527981 */ /* 0x000ee2000c1e1500 */
[----:B------:R-:W-:Y:S01]  /*01f0*/  LOP3.LUT R89, R149, 0x58, RZ, 0xfc, !PT ;  /* 0x0000005895597812 */ /* 0x000fe200078efcff */
[----:B------:R-:W-:Y:S01]  /*0200*/  IMAD.SHL.U32 R16, R119, 0x80, RZ ;  /* 0x0000008077107824 */ /* 0x000fe200078e00ff */
[C---:B------:R-:W-:Y:S02]  /*0210*/  LOP3.LUT R109, R149.reuse, 0x8, RZ, 0xfc, !PT ;  /* 0x00000008956d7812 */ /* 0x040fe400078efcff */
[----:B------:R-:W-:Y:S01]  /*0220*/  LOP3.LUT R135, R149, 0x10, RZ, 0xfc, !PT ;  /* 0x0000001095877812 */ /* 0x000fe200078efcff */
[----:B------:R-:W-:Y:S01]  /*0230*/  IMAD.SHL.U32 R28, R89, 0x80, RZ ;  /* 0x00000080591c7824 */ /* 0x000fe200078e00ff */
[----:B------:R-:W-:Y:S01]  /*0240*/  LOP3.LUT R91, R149, 0x50, RZ, 0xfc, !PT ;  /* 0x00000050955b7812 */ /* 0x000fe200078efcff */
[----:B------:R-:W-:Y:S01]  /*0250*/  IMAD.SHL.U32 R6, R109, 0x80, RZ ;  /* 0x000000806d067824 */ /* 0x000fe200078e00ff */
[----:B------:R-:W-:Y:S01]  /*0260*/  LOP3.LUT R93, R149, 0x68, RZ, 0xfc, !PT ;  /* 0x00000068955d7812 */ /* 0x000fe200078efcff */
[----:B------:R-:W-:Y:S01]  /*0270*/  IMAD.SHL.U32 R8, R135, 0x80, RZ ;  /* 0x0000008087087824 */ /* 0x000fe200078e00ff */
[-C--:B------:R-:W-:Y:S01]  /*0280*/  LEA R38, P1, R129, R4.reuse, 0x8 ;  /* 0x0000000481267211 */ /* 0x080fe200078240ff */
[----:B------:R-:W-:Y:S01]  /*0290*/  IMAD.SHL.U32 R24, R91, 0x80, RZ ;  /* 0x000000805b187824 */ /* 0x000fe200078e00ff */
[-C--:B------:R-:W-:Y:S01]  /*02a0*/  LEA R36, P0, R131, R4.reuse, 0x8 ;  /* 0x0000000483247211 */ /* 0x080fe200078040ff */
[----:B------:R-:W-:Y:S01]  /*02b0*/  IMAD.SHL.U32 R32, R93, 0x80, RZ ;  /* 0x000000805d207824 */ /* 0x000fe200078e00ff */
[----:B------:R-:W-:-:S02]  /*02c0*/  LEA R42, P3, R119, R4, 0x8 ;  /* 0x00000004772a7211 */ /* 0x000fc400078640ff */
[C---:B------:R-:W-:Y:S02]  /*02d0*/  LOP3.LUT R107, R149.reuse, 0x90, RZ, 0xfc, !PT ;  /* 0x00000090956b7812 */ /* 0x040fe400078efcff */
[C---:B------:R-:W-:Y:S02]  /*02e0*/  LOP3.LUT R127, R149.reuse, 0x40, RZ, 0xfc, !PT ;  /* 0x00000040957f7812 */ /* 0x040fe400078efcff */
[----:B------:R-:W-:Y:S01]  /*02f0*/  LOP3.LUT R101, R149, 0x48, RZ, 0xfc, !PT ;  /* 0x0000004895657812 */ /* 0x000fe200078efcff */
[----:B------:R-:W-:Y:S01]  /*0300*/  IMAD.SHL.U32 R80, R107, 0x80, RZ ;  /* 0x000000806b507824 */ /* 0x000fe200078e00ff */
[-C--:B------:R-:W-:Y:S01]  /*0310*/  LEA.HI.X R39, R12, R5.reuse, RZ, 0x1, P1 ;  /* 0x000000050c277211 */ /* 0x080fe200008f0cff */
[----:B------:R-:W-:Y:S01]  /*0320*/  IMAD.SHL.U32 R20, R127, 0x80, RZ ;  /* 0x000000807f147824 */ /* 0x000fe200078e00ff */
[----:B------:R-:W-:Y:S01]  /*0330*/  LOP3.LUT R105, R149, 0x88, RZ, 0xfc, !PT ;  /* 0x0000008895697812 */ /* 0x000fe200078efcff */
[----:B------:R-:W-:Y:S01]  /*0340*/  IMAD.SHL.U32 R22, R101, 0x80, RZ ;  /* 0x0000008065167824 */ /* 0x000fe200078e00ff */
[----:B------:R-:W-:-:S02]  /*0350*/  LEA.HI.X R37, R10, R5, RZ, 0x1, P0 ;  /* 0x000000050a257211 */ /* 0x000fc400000f0cff */
[----:B------:R-:W-:Y:S01]  /*0360*/  LOP3.LUT R121, R149, 0xc8, RZ, 0xfc, !PT ;  /* 0x000000c895797812 */ /* 0x000fe200078efcff */
[----:B------:R-:W-:Y:S01]  /*0370*/  IMAD.SHL.U32 R78, R105, 0x80, RZ ;  /* 0x00000080694e7824 */ /* 0x000fe200078e00ff */
[-C--:B------:R-:W-:Y:S02]  /*0380*/  LEA R52, P1, R89, R4.reuse, 0x8 ;  /* 0x0000000459347211 */ /* 0x080fe400078240ff */
[----:B------:R-:W-:Y:S01]  /*0390*/  LOP3.LUT R99, R149, 0x78, RZ, 0xfc, !PT ;  /* 0x0000007895637812 */ /* 0x000fe200078efcff */
[----:B------:R-:W-:Y:S01]  /*03a0*/  IMAD.SHL.U32 R96, R121, 0x80, RZ ;  /* 0x0000008079607824 */ /* 0x000fe200078e00ff */
[----:B------:R-:W-:Y:S02]  /*03b0*/  LEA.HI.X R43, R16, R5, RZ, 0x1, P3 ;  /* 0x00000005102b7211 */ /* 0x000fe400018f0cff */
[----:B------:R-:W-:Y:S01]  /*03c0*/  LOP3.LUT R103, R149, 0x80, RZ, 0xfc, !PT ;  /* 0x0000008095677812 */ /* 0x000fe200078efcff */
[----:B------:R-:W-:Y:S01]  /*03d0*/  IMAD.SHL.U32 R74, R99, 0x80, RZ ;  /* 0x00000080634a7824 */ /* 0x000fe200078e00ff */
[----:B------:R-:W-:-:S02]  /*03e0*/  LEA R70, P5, R109, R4, 0x8 ;  /* 0x000000046d467211 */ /* 0x000fc400078a40ff */
[----:B------:R-:W-:Y:S01]  /*03f0*/  LOP3.LUT R137, R149, 0xc0, RZ, 0xfc, !PT ;  /* 0x000000c095897812 */ /* 0x000fe200078efcff */
[----:B------:R-:W-:Y:S01]  /*0400*/  IMAD.SHL.U32 R76, R103, 0x80, RZ ;  /* 0x00000080674c7824 */ /* 0x000fe200078e00ff */
[-C--:B------:R-:W-:Y:S02]  /*0410*/  LEA R34, P6, R135, R4.reuse, 0x8 ;  /* 0x0000000487227211 */ /* 0x080fe400078c40ff */
[----:B------:R-:W-:Y:S01]  /*0420*/  LOP3.LUT R111, R149, 0x38, RZ, 0xfc, !PT ;  /* 0x00000038956f7812 */ /* 0x000fe200078efcff */
[----:B------:R-:W-:Y:S01]  /*0430*/  IMAD.SHL.U32 R94, R137, 0x80, RZ ;  /* 0x00000080895e7824 */ /* 0x000fe200078e00ff */
[-C--:B------:R-:W-:Y:S02]  /*0440*/  LEA R50, P0, R91, R4.reuse, 0x8 ;  /* 0x000000045b327211 */ /* 0x080fe400078040ff */
[----:B------:R-:W-:Y:S01]  /*0450*/  LOP3.LUT R3, R149, 0xb0, RZ, 0xfc, !PT ;  /* 0x000000b095037812 */ /* 0x000fe200078efcff */
[----:B------:R-:W-:Y:S01]  /*0460*/  IMAD.SHL.U32 R18, R111, 0x80, RZ ;  /* 0x000000806f127824 */ /* 0x000fe200078e00ff */
[----:B------:R-:W-:-:S02]  /*0470*/  LEA R58, P3, R93, R4, 0x8 ;  /* 0x000000045d3a7211 */ /* 0x000fc400078640ff */
[----:B------:R-:W-:Y:S01]  /*0480*/  LOP3.LUT R97, R149, 0xb8, RZ, 0xfc, !PT ;  /* 0x000000b895617812 */ /* 0x000fe200078efcff */
[----:B------:R-:W-:Y:S01]  /*0490*/  IMAD.SHL.U32 R90, R3, 0x80, RZ ;  /* 0x00000080035a7824 */ /* 0x000fe200078e00ff */
[-C--:B------:R-:W-:Y:S02]  /*04a0*/  LEA.HI.X R53, R28, R5.reuse, RZ, 0x1, P1 ;  /* 0x000000051c357211 */ /* 0x080fe400008f0cff */
[----:B------:R-:W-:Y:S01]  /*04b0*/  LOP3.LUT R95, R149, 0x70, RZ, 0xfc, !PT ;  /* 0x00000070955f7812 */ /* 0x000fe200078efcff */
[----:B------:R-:W-:Y:S01]  /*04c0*/  IMAD.SHL.U32 R92, R97, 0x80, RZ ;  /* 0x00000080615c7824 */ /* 0x000fe200078e00ff */
[-C--:B------:R-:W-:Y:S02]  /*04d0*/  LEA.HI.X R71, R6, R5.reuse, RZ, 0x1, P5 ;  /* 0x0000000506477211 */ /* 0x080fe400028f0cff */
[----:B------:R-:W-:Y:S01]  /*04e0*/  LOP3.LUT R123, R149, 0xa8, RZ, 0xfc, !PT ;  /* 0x000000a8957b7812 */ /* 0x000fe200078efcff */
[----:B------:R-:W-:Y:S01]  /*04f0*/  IMAD.WIDE.U32 R38, R0, 0x2, R38 ;  /* 0x0000000200267825 */ /* 0x000fe200078e0026 */
[-C--:B------:R-:W-:Y:S01]  /*0500*/  LEA.HI.X R35, R8, R5.reuse, RZ, 0x1, P6 ;  /* 0x0000000508237211 */ /* 0x080fe200030f0cff */
[----:B------:R-:W4:Y:S01]  /*0510*/  LDG.E.U16 R6, desc[UR10][R26.64+0x40] ;  /* 0x0000400a1a067981 */ /* 0x000f22000c1e1500 */
[-C--:B------:R-:W-:Y:S01]  /*0520*/  LEA.HI.X R51, R24, R5.reuse, RZ, 0x1, P0 ;  /* 0x0000000518337211 */ /* 0x080fe200000f0cff */
[----:B------:R-:W-:Y:S01]  /*0530*/  IMAD.WIDE.U32 R56, R0, 0x2, R56 ;  /* 0x0000000200387825 */ /* 0x000fe200078e0038 */
[-C--:B------:R-:W-:Y:S01]  /*0540*/  LEA R60, P1, R107, R4.reuse, 0x8 ;  /* 0x000000046b3c7211 */ /* 0x080fe200078240ff */
[----:B------:R-:W5:Y:S01]  /*0550*/  LDG.E.U16 R98, desc[UR10][R38.64] ;  /* 0x0000000a26627981 */ /* 0x000f62000c1e1500 */
[----:B------:R-:W-:Y:S01]  /*0560*/  LEA.HI.X R59, R32, R5, RZ, 0x1, P3 ;  /* 0x00000005203b7211 */ /* 0x000fe200018f0cff */
[----:B------:R-:W-:Y:S01]  /*0570*/  IMAD.SHL.U32 R72, R95, 0x80, RZ ;  /* 0x000000805f487824 */ /* 0x000fe200078e00ff */
[----:B------:R-:W-:-:S02]  /*0580*/  LEA R46, P5, R127, R4, 0x8 ;  /* 0x000000047f2e7211 */ /* 0x000fc400078a40ff */
[----:B------:R-:W-:Y:S01]  /*0590*/  LOP3.LUT R117, R149, 0xa0, RZ, 0xfc, !PT ;  /* 0x000000a095757812 */ /* 0x000fe200078efcff */
[C---:B------:R-:W-:Y:S01]  /*05a0*/  IMAD.WIDE.U32 R40, R0.reuse, 0x2, R40 ;  /* 0x0000000200287825 */ /* 0x040fe200078e0028 */
[-C--:B------:R-:W-:Y:S01]  /*05b0*/  LEA R48, P6, R101, R4.reuse, 0x8 ;  /* 0x0000000465307211 */ /* 0x080fe200078c40ff */
[----:B------:R-:W2:Y:S01]  /*05c0*/  LDG.E.U16 R150, desc[UR10][R56.64] ;  /* 0x0000000a38967981 */ /* 0x000ea2000c1e1500 */
[----:B------:R-:W-:Y:S01]  /*05d0*/  LEA R64, P0, R105, R4, 0x8 ;  /* 0x0000000469407211 */ /* 0x000fe200078040ff */
[----:B------:R-:W-:Y:S01]  /*05e0*/  IMAD.WIDE.U32 R58, R0, 0x2, R58 ;  /* 0x00000002003a7825 */ /* 0x000fe200078e003a */
[-C--:B------:R-:W-:Y:S01]  /*05f0*/  LEA.HI.X R61, R80, R5.reuse, RZ, 0x1, P1 ;  /* 0x00000005503d7211 */ /* 0x080fe200008f0cff */
[----:B------:R-:W4:Y:S01]  /*0600*/  LDG.E.U16 R148, desc[UR10][R56.64+0x80] ;  /* 0x0000800a38947981 */ /* 0x000f22000c1e1500 */
[-C--:B------:R-:W-:Y:S01]  /*0610*/  LEA.HI.X R47, R20, R5.reuse, RZ, 0x1, P5 ;  /* 0x00000005142f7211 */ /* 0x080fe200028f0cff */
[----:B------:R-:W-:Y:S01]  /*0620*/  IMAD.WIDE.U32 R34, R0, 0x2, R34 ;  /* 0x0000000200227825 */ /* 0x000fe200078e0022 */
[-C--:B------:R-:W-:Y:S01]  /*0630*/  LEA.HI.X R49, R22, R5.reuse, RZ, 0x1, P6 ;  /* 0x0000000516317211 */ /* 0x080fe200030f0cff */
[----:B------:R-:W4:Y:S01]  /*0640*/  LDG.E.U16 R110, desc[UR10][R58.64] ;  /* 0x0000000a3a6e7981 */ /* 0x000f22000c1e1500 */
[----:B------:R-:W-:-:S02]  /*0650*/  LEA.HI.X R65, R78, R5, RZ, 0x1, P0 ;  /* 0x000000054e417211 */ /* 0x000fc400000f0cff */
[-C--:B------:R-:W-:Y:S01]  /*0660*/  LEA R44, P4, R111, R4.reuse, 0x8 ;  /* 0x000000046f2c7211 */ /* 0x080fe200078840ff */
[C---:B------:R-:W-:Y:S01]  /*0670*/  IMAD.WIDE.U32 R70, R0.reuse, 0x2, R70 ;  /* 0x0000000200467825 */ /* 0x040fe200078e0046 */
[-C--:B------:R-:W-:Y:S01]  /*0680*/  LEA R14, P1, R121, R4.reuse, 0x8 ;  /* 0x00000004790e7211 */ /* 0x080fe200078240ff */
[----:B------:R-:W5:Y:S01]  /*0690*/  LDG.E.U16 R100, desc[UR10][R34.64+0x80] ;  /* 0x0000800a22647981 */ /* 0x000f62000c1e1500 */
[-C--:B------:R-:W-:Y:S01]  /*06a0*/  LEA R66, P5, R99, R4.reuse, 0x8 ;  /* 0x0000000463427211 */ /* 0x080fe200078a40ff */
[----:B------:R-:W-:Y:S01]  /*06b0*/  IMAD.SHL.U32 R88, R123, 0x80, RZ ;  /* 0x000000807b587824 */ /* 0x000fe200078e00ff */
[-C--:B------:R-:W-:Y:S01]  /*06c0*/  LEA R68, P6, R103, R4.reuse, 0x8 ;  /* 0x0000000467447211 */ /* 0x080fe200078c40ff */
[----:B------:R-:W-:Y:S01]  /*06d0*/  IMAD.SHL.U32 R86, R117, 0x80, RZ ;  /* 0x0000008075567824 */ /* 0x000fe200078e00ff */
[----:B------:R-:W-:Y:S01]  /*06e0*/  LEA R22, P0, R137, R4, 0x8 ;  /* 0x0000000489167211 */ /* 0x000fe200078040ff */
[----:B------:R-:W-:Y:S01]  /*06f0*/  IMAD.WIDE.U32 R36, R0, 0x2, R36 ;  /* 0x0000000200247825 */ /* 0x000fe200078e0024 */
[-C--:B------:R-:W-:Y:S01]  /*0700*/  LEA.HI.X R15, R96, R5.reuse, RZ, 0x1, P1 ;  /* 0x00000005600f7211 */ /* 0x080fe200008f0cff */
[----:B------:R-:W4:Y:S01]  /*0710*/  LDG.E.U16 R108, desc[UR10][R40.64] ;  /* 0x0000000a286c7981 */ /* 0x000f22000c1e1500 */
[----:B------:R-:W-:-:S02]  /*0720*/  LEA.HI.X R67, R74, R5, RZ, 0x1, P5 ;  /* 0x000000054a437211 */ /* 0x000fc400028f0cff */
[-C--:B------:R-:W-:Y:S01]  /*0730*/  LEA.HI.X R69, R76, R5.reuse, RZ, 0x1, P6 ;  /* 0x000000054c457211 */ /* 0x080fe200030f0cff */
[----:B------:R-:W2:Y:S01]  /*0740*/  LDG.E.U16 R96, desc[UR10][R58.64+0x80] ;  /* 0x0000800a3a607981 */ /* 0x000ea2000c1e1500 */
[-C--:B------:R-:W-:Y:S02]  /*0750*/  LEA.HI.X R23, R94, R5.reuse, RZ, 0x1, P0 ;  /* 0x000000055e177211 */ /* 0x080fe400000f0cff */
[-C--:B------:R-:W-:Y:S01]  /*0760*/  LEA R28, P5, R3, R4.reuse, 0x8 ;  /* 0x00000004031c7211 */ /* 0x080fe200078a40ff */
[----:B------:R-:W4:Y:S01]  /*0770*/  LDG.E.U16 R114, desc[UR10][R38.64+0x80] ;  /* 0x0000800a26727981 */ /* 0x000f22000c1e1500 */
[-C--:B------:R-:W-:Y:S01]  /*0780*/  LEA R24, P6, R97, R4.reuse, 0x8 ;  /* 0x0000000461187211 */ /* 0x080fe200078c40ff */
[----:B------:R-:W-:Y:S01]  /*0790*/  IMAD.WIDE.U32 R22, R0, 0x2, R22 ;  /* 0x0000000200167825 */ /* 0x000fe200078e0016 */
[----:B------:R-:W-:Y:S01]  /*07a0*/  LEA.HI.X R45, R18, R5, RZ, 0x1, P4 ;  /* 0x00000005122d7211 */ /* 0x000fe200020f0cff */
[----:B------:R-:W4:Y:S01]  /*07b0*/  LDG.E.U16 R106, desc[UR10][R36.64] ;  /* 0x0000000a246a7981 */ /* 0x000f22000c1e1500 */
[----:B------:R-:W-:-:S02]  /*07c0*/  LEA R62, P4, R95, R4, 0x8 ;  /* 0x000000045f3e7211 */ /* 0x000fc400078840ff */
[-C--:B------:R-:W-:Y:S01]  /*07d0*/  LEA.HI.X R29, R90, R5.reuse, RZ, 0x1, P5 ;  /* 0x000000055a1d7211 */ /* 0x080fe200028f0cff */
[----:B------:R-:W-:Y:S01]  /*07e0*/  IMAD.WIDE.U32 R14, R0, 0x2, R14 ;  /* 0x00000002000e7825 */ /* 0x000fe200078e000e */
[-C--:B------:R-:W-:Y:S01]  /*07f0*/  LEA.HI.X R25, R92, R5.reuse, RZ, 0x1, P6 ;  /* 0x000000055c197211 */ /* 0x080fe200030f0cff */
[----:B------:R-:W4:Y:S01]  /*0800*/  LDG.E.U16 R90, desc[UR10][R70.64] ;  /* 0x0000000a465a7981 */ /* 0x000f22000c1e1500 */
[-C--:B------:R-:W-:Y:S01]  /*0810*/  LEA.HI.X R63, R72, R5.reuse, RZ, 0x1, P4 ;  /* 0x00000005483f7211 */ /* 0x080fe200020f0cff */
[C---:B------:R-:W-:Y:S01]  /*0820*/  IMAD.WIDE.U32 R28, R0.reuse, 0x2, R28 ;  /* 0x00000002001c7825 */ /* 0x040fe200078e001c */
[-C--:B------:R-:W-:Y:S01]  /*0830*/  LEA R30, P4, R123, R4.reuse, 0x8 ;  /* 0x000000047b1e7211 */ /* 0x080fe200078840ff */
[----:B------:R-:W4:Y:S01]  /*0840*/  LDG.E.U16 R94, desc[UR10][R22.64] ;  /* 0x0000000a165e7981 */ /* 0x000f22000c1e1500 */
[----:B------:R-:W-:Y:S01]  /*0850*/  LEA R32, P3, R117, R4, 0x8 ;  /* 0x0000000475207211 */ /* 0x000fe200078640ff */
[----:B------:R-:W-:Y:S01]  /*0860*/  IMAD.WIDE.U32 R24, R0, 0x2, R24 ;  /* 0x0000000200187825 */ /* 0x000fe200078e0018 */
[-C--:B------:R-:W-:Y:S01]  /*0870*/  LEA.HI.X R31, R88, R5.reuse, RZ, 0x1, P4 ;  /* 0x00000005581f7211 */ /* 0x080fe200020f0cff */
[----:B------:R-:W4:Y:S01]  /*0880*/  LDG.E.U16 R136, desc[UR10][R28.64+0x80] ;  /* 0x0000800a1c887981 */ /* 0x000f22000c1e1500 */
[----:B------:R-:W-:-:S03]  /*0890*/  LEA.HI.X R33, R86, R5, RZ, 0x1, P3 ;  /* 0x0000000556217211 */ /* 0x000fc600018f0cff */
[----:B------:R-:W4:Y:S04]  /*08a0*/  LDG.E.U16 R134, desc[UR10][R24.64] ;  /* 0x0000000a18867981 */ /* 0x000f28000c1e1500 */
[----:B------:R-:W4:Y:S04]  /*08b0*/  LDG.E.U16 R92, desc[UR10][R22.64+0x80] ;  /* 0x0000800a165c7981 */ /* 0x000f28000c1e1500 */
[----:B------:R-:W4:Y:S01]  /*08c0*/  LDG.E.U16 R102, desc[UR10][R14.64+0x80] ;  /* 0x0000800a0e667981 */ /* 0x000f22000c1e1500 */
[----:B------:R-:W-:-:S03]  /*08d0*/  IMAD.WIDE.U32 R30, R0, 0x2, R30 ;  /* 0x00000002001e7825 */ /* 0x000fc600078e001e */
[----:B------:R-:W4:Y:S04]  /*08e0*/  LDG.E.U16 R88, desc[UR10][R70.64+0x80] ;  /* 0x0000800a46587981 */ /* 0x000f28000c1e1500 */
[----:B------:R-:W4:Y:S04]  /*08f0*/  LDG.E.U16 R140, desc[UR10][R30.64+0x80] ;  /* 0x0000800a1e8c7981 */ /* 0x000f28000c1e1500 */
[----:B------:R-:W4:Y:S01]  /*0900*/  LDG.E.U16 R138, desc[UR10][R28.64] ;  /* 0x0000000a1c8a7981 */ /* 0x000f22000c1e1500 */
[----:B------:R-:W-:-:S03]  /*0910*/  IMAD.WIDE.U32 R32, R0, 0x2, R32 ;  /* 0x0000000200207825 */ /* 0x000fc600078e0020 */
[----:B------:R-:W4:Y:S01]  /*0920*/  LDG.E.U16 R104, desc[UR10][R14.64] ;  /* 0x0000000a0e687981 */ /* 0x000f22000c1e1500 */
[----:B------:R-:W-:-:S03]  /*0930*/  IMAD.WIDE.U32 R60, R0, 0x2, R60 ;  /* 0x00000002003c7825 */ /* 0x000fc600078e003c */
[----:B------:R-:W4:Y:S04]  /*0940*/  LDG.E.U16 R144, desc[UR10][R32.64+0x80] ;  /* 0x0000800a20907981 */ /* 0x000f28000c1e1500 */
[----:B------:R-:W4:Y:S04]  /*0950*/  LDG.E.U16 R142, desc[UR10][R30.64] ;  /* 0x0000000a1e8e7981 */ /* 0x000f28000c1e1500 */
[----:B------:R-:W4:Y:S01]  /*0960*/  LDG.E.U16 R146, desc[UR10][R32.64] ;  /* 0x0000000a20927981 */ /* 0x000f22000c1e1500 */
[----:B------:R-:W-:-:S03]  /*0970*/  IMAD.WIDE.U32 R64, R0, 0x2, R64 ;  /* 0x0000000200407825 */ /* 0x000fc600078e0040 */
[----:B------:R-:W4:Y:S04]  /*0980*/  LDG.E.U16 R152, desc[UR10][R60.64+0x80] ;  /* 0x0000800a3c987981 */ /* 0x000f28000c1e1500 */
        /* <DEDUP_REMOVED lines=14> */
[----:B------:R-:W-:Y:S01]  /*0a70*/  IMAD.WIDE.U32 R46, R0, 0x2, R46 ;  /* 0x00000002002e7825 */ /* 0x000fe200078e002e */
[----:B------:R-:W-:-:S02]  /*0a80*/  LOP3.LUT R139, R149, 0xd0, RZ, 0xfc, !PT ;  /* 0x000000d0958b7812 */ /* 0x000fc400078efcff */
[----:B------:R-:W4:Y:S01]  /*0a90*/  LDG.E.U16 R9, desc[UR10][R34.64+0x40] ;  /* 0x0000400a22097981 */ /* 0x000f22000c1e1500 */
[----:B------:R-:W-:-:S03]  /*0aa0*/  IMAD.WIDE.U32 R42, R0, 0x2, R42 ;  /* 0x00000002002a7825 */ /* 0x000fc600078e002a */
[----:B------:R-:W4:Y:S01]  /*0ab0*/  LDG.E.U16 R12, desc[UR10][R34.64+0xc0] ;  /* 0x0000c00a220c7981 */ /* 0x000f22000c1e1500 */
[C---:B------:R-:W-:Y:S01]  /*0ac0*/  IMAD.WIDE.U32 R44, R0.reuse, 0x2, R44 ;  /* 0x00000002002c7825 */ /* 0x040fe200078e002c */
[----:B------:R-:W-:Y:S02]  /*0ad0*/  LOP3.LUT R141, R149, 0xd8, RZ, 0xfc, !PT ;  /* 0x000000d8958d7812 */ /* 0x000fe400078efcff */
[----:B------:R-:W4:Y:S01]  /*0ae0*/  LDG.E.U16 R190, desc[UR10][R46.64] ;  /* 0x0000000a2ebe7981 */ /* 0x000f22000c1e1500 */
[----:B------:R-:W-:-:S03]  /*0af0*/  IMAD.WIDE.U32 R48, R0, 0x2, R48 ;  /* 0x0000000200307825 */ /* 0x000fc600078e0030 */
[----:B------:R-:W4:Y:S01]  /*0b00*/  LDG.E.U16 R188, desc[UR10][R46.64+0x80] ;  /* 0x0000800a2ebc7981 */ /* 0x000f22000c1e1500 */
[----:B------:R-:W-:-:S03]  /*0b10*/  IMAD.WIDE.U32 R52, R0, 0x2, R52 ;  /* 0x0000000200347825 */ /* 0x000fc600078e0034 */
[----:B------:R-:W4:Y:S01]  /*0b20*/  LDG.E.U16 R34, desc[UR10][R46.64+0x40] ;  /* 0x0000400a2e227981 */ /* 0x000f22000c1e1500 */
[----:B------:R-:W-:-:S03]  /*0b30*/  IMAD.WIDE.U32 R54, R0, 0x2, R54 ;  /* 0x0000000200367825 */ /* 0x000fc600078e0036 */
[----:B------:R-:W4:Y:S01]  /*0b40*/  LDG.E.U16 R35, desc[UR10][R46.64+0xc0] ;  /* 0x0000c00a2e237981 */ /* 0x000f22000c1e1500 */
[----:B------:R-:W-:-:S03]  /*0b50*/  LOP3.LUT R143, R149, 0xe0, RZ, 0xfc, !PT ;  /* 0x000000e0958f7812 */ /* 0x000fc600078efcff */
[----:B------:R-:W4:Y:S01]  /*0b60*/  LDG.E.U16 R170, desc[UR10][R62.64] ;  /* 0x0000000a3eaa7981 */ /* 0x000f22000c1e1500 */
[----:B------:R-:W-:-:S03]  /*0b70*/  IMAD.WIDE.U32 R50, R0, 0x2, R50 ;  /* 0x0000000200327825 */ /* 0x000fc600078e0032 */
[----:B------:R-:W4:Y:S04]  /*0b80*/  LDG.E.U16 R8, desc[UR10][R70.64+0x40] ;  /* 0x0000400a46087981 */ /* 0x000f28000c1e1500 */
[----:B------:R0:W4:Y:S04]  /*0b90*/  LDG.E.U16 R10, desc[UR10][R70.64+0xc0] ;  /* 0x0000c00a460a7981 */ /* 0x000128000c1e1500 */
[----:B------:R-:W4:Y:S04]  /*0ba0*/  LDG.E.U16 R46, desc[UR10][R62.64+0x40] ;  /* 0x0000400a3e2e7981 */ /* 0x000f28000c1e1500 */
[----:B------:R-:W4:Y:S01]  /*0bb0*/  LDG.E.U16 R47, desc[UR10][R62.64+0xc0] ;  /* 0x0000c00a3e2f7981 */ /* 0x000f22000c1e1500 */
[----:B0-----:R-:W-:-:S03]  /*0bc0*/  IMAD.SHL.U32 R70, R139, 0x80, RZ ;  /* 0x000000808b467824 */ /* 0x001fc600078e00ff */
[----:B------:R-:W4:Y:S01]  /*0bd0*/  LDG.E.U16 R200, desc[UR10][R40.64+0x80] ;  /* 0x0000800a28c87981 */ /* 0x000f22000c1e1500 */
[----:B------:R-:W-:-:S03]  /*0be0*/  IMAD.SHL.U32 R72, R141, 0x80, RZ ;  /* 0x000000808d487824 */ /* 0x000fc600078e00ff */
[----:B------:R-:W4:Y:S04]  /*0bf0*/  LDG.E.U16 R7, desc[UR10][R26.64+0xc0] ;  /* 0x0000c00a1a077981 */ /* 0x000f28000c1e1500 */
[----:B------:R-:W4:Y:S04]  /*0c00*/  LDG.E.U16 R62, desc[UR10][R32.64+0x40] ;  /* 0x0000400a203e7981 */ /* 0x000f28000c1e1500 */
[----:B------:R0:W4:Y:S04]  /*0c10*/  LDG.E.U16 R63, desc[UR10][R32.64+0xc0] ;  /* 0x0000c00a203f7981 */ /* 0x000128000c1e1500 */
[----:B------:R-:W4:Y:S04]  /*0c20*/  LDG.E.U16 R11, desc[UR10][R36.64+0x40] ;  /* 0x0000400a240b7981 */ /* 0x000f28000c1e1500 */
[----:B------:R-:W4:Y:S01]  /*0c30*/  LDG.E.U16 R16, desc[UR10][R36.64+0xc0] ;  /* 0x0000c00a24107981 */ /* 0x000f22000c1e1500 */
[----:B0-----:R-:W-:-:S03]  /*0c40*/  LEA R32, P0, R139, R4, 0x8 ;  /* 0x000000048b207211 */ /* 0x001fc600078040ff */
[----:B------:R-:W4:Y:S04]  /*0c50*/  LDG.E.U16 R18, desc[UR10][R40.64+0x40] ;  /* 0x0000400a28127981 */ /* 0x000f28000c1e1500 */
[----:B------:R-:W4:Y:S01]  /*0c60*/  LDG.E.U16 R20, desc[UR10][R40.64+0xc0] ;  /* 0x0000c00a28147981 */ /* 0x000f22000c1e1500 */
[----:B------:R-:W-:-:S03]  /*0c70*/  LEA.HI.X R33, R70, R5, RZ, 0x1, P0 ;  /* 0x0000000546217211 */ /* 0x000fc600000f0cff */
[----:B------:R-:W4:Y:S04]  /*0c80*/  LDG.E.U16 R198, desc[UR10][R42.64] ;  /* 0x0000000a2ac67981 */ /* 0x000f28000c1e1500 */
        /* <DEDUP_REMOVED lines=24> */
[----:B------:R-:W4:Y:S01]  /*0e10*/  LDG.E.U16 R53, desc[UR10][R64.64+0xc0] ;  /* 0x0000c00a40357981 */ /* 0x000f22000c1e1500 */
[----:B------:R-:W0:Y:S03]  /*0e20*/  S2UR UR4, SR_CgaCtaId ;  /* 0x00000000000479c3 */ /* 0x000e260000008800 */
[----:B------:R-:W4:Y:S04]  /*0e30*/  LDG.E.U16 R54, desc[UR10][R60.64+0x40] ;  /* 0x0000400a3c367981 */ /* 0x000f28000c1e1500 */
[----:B------:R-:W4:Y:S04]  /*0e40*/  LDG.E.U16 R55, desc[UR10][R60.64+0xc0] ;  /* 0x0000c00a3c377981 */ /* 0x000f28000c1e1500 */
[----:B------:R-:W4:Y:S04]  /*0e50*/  LDG.E.U16 R58, desc[UR10][R56.64+0x40] ;  /* 0x0000400a383a7981 */ /* 0x000f28000c1e1500 */
[----:B------:R-:W4:Y:S04]  /*0e60*/  LDG.E.U16 R59, desc[UR10][R56.64+0xc0] ;  /* 0x0000c00a383b7981 */ /* 0x000f28000c1e1500 */
[----:B------:R-:W4:Y:S04]  /*0e70*/  LDG.E.U16 R66, desc[UR10][R30.64+0x40] ;  /* 0x0000400a1e427981 */ /* 0x000f28000c1e1500 */
[----:B------:R1:W4:Y:S04]  /*0e80*/  LDG.E.U16 R67, desc[UR10][R30.64+0xc0] ;  /* 0x0000c00a1e437981 */ /* 0x000328000c1e1500 */
[----:B------:R-:W4:Y:S04]  /*0e90*/  LDG.E.U16 R64, desc[UR10][R24.64+0x40] ;  /* 0x0000400a18407981 */ /* 0x000f28000c1e1500 */
[----:B------:R3:W4:Y:S01]  /*0ea0*/  LDG.E.U16 R65, desc[UR10][R24.64+0xc0] ;  /* 0x0000c00a18417981 */ /* 0x000722000c1e1500 */
[----:B-1----:R-:W-:-:S03]  /*0eb0*/  LEA R30, P1, R141, R4, 0x8 ;  /* 0x000000048d1e7211 */ /* 0x002fc600078240ff */
[----:B------:R-:W4:Y:S04]  /*0ec0*/  LDG.E.U16 R13, desc[UR10][R38.64+0x40] ;  /* 0x0000400a260d7981 */ /* 0x000f28000c1e1500 */
[----:B------:R-:W4:Y:S01]  /*0ed0*/  LDG.E.U16 R17, desc[UR10][R38.64+0xc0] ;  /* 0x0000c00a26117981 */ /* 0x000f22000c1e1500 */
[----:B---3--:R-:W-:-:S03]  /*0ee0*/  IMAD.SHL.U32 R24, R143, 0x80, RZ ;  /* 0x000000808f187824 */ /* 0x008fc600078e00ff */
[----:B------:R-:W3:Y:S04]  /*0ef0*/  LDG.E.U16 R60, desc[UR10][R22.64+0x40] ;  /* 0x0000400a163c7981 */ /* 0x000ee8000c1e1500 */
[----:B------:R1:W3:Y:S01]  /*0f00*/  LDG.E.U16 R56, desc[UR10][R22.64+0xc0] ;  /* 0x0000c00a16387981 */ /* 0x0002e2000c1e1500 */
[----:B------:R-:W-:-:S03]  /*0f10*/  LEA.HI.X R31, R72, R5, RZ, 0x1, P1 ;  /* 0x00000005481f7211 */ /* 0x000fc600008f0cff */
[----:B------:R-:W3:Y:S04]  /*0f20*/  LDG.E.U16 R182, desc[UR10][R50.64] ;  /* 0x0000000a32b67981 */ /* 0x000ee8000c1e1500 */
[----:B------:R-:W3:Y:S01]  /*0f30*/  LDG.E.U16 R180, desc[UR10][R50.64+0x80] ;  /* 0x0000800a32b47981 */ /* 0x000ee2000c1e1500 */
[----:B-1----:R-:W-:-:S03]  /*0f40*/  LEA R22, P0, R143, R4, 0x8 ;  /* 0x000000048f167211 */ /* 0x002fc600078040ff */
[----:B------:R-:W3:Y:S04]  /*0f50*/  LDG.E.U16 R38, desc[UR10][R50.64+0x40] ;  /* 0x0000400a32267981 */ /* 0x000ee8000c1e1500 */
[----:B------:R-:W3:Y:S01]  /*0f60*/  LDG.E.U16 R39, desc[UR10][R50.64+0xc0] ;  /* 0x0000c00a32277981 */ /* 0x000ee2000c1e1500 */
[----:B------:R-:W-:Y:S02]  /*0f70*/  LEA.HI.X R23, R24, R5, RZ, 0x1, P0 ;  /* 0x0000000518177211 */ /* 0x000fe400000f0cff */
[C---:B------:R-:W-:Y:S01]  /*0f80*/  LOP3.LUT R145, R149.reuse, 0xe8, RZ, 0xfc, !PT ;  /* 0x000000e895917812 */ /* 0x040fe200078efcff */
[----:B------:R-:W3:Y:S01]  /*0f90*/  LDG.E.U16 R57, desc[UR10][R14.64+0x40] ;  /* 0x0000400a0e397981 */ /* 0x000ee2000c1e1500 */
[----:B------:R-:W-:-:S03]  /*0fa0*/  LOP3.LUT R147, R149, 0xf0, RZ, 0xfc, !PT ;  /* 0x000000f095937812 */ /* 0x000fc600078efcff */
[----:B------:R1:W3:Y:S04]  /*0fb0*/  LDG.E.U16 R61, desc[UR10][R14.64+0xc0] ;  /* 0x0000c00a0e3d7981 */ /* 0x0002e8000c1e1500 */
[----:B------:R-:W3:Y:S04]  /*0fc0*/  LDG.E.U16 R50, desc[UR10][R68.64+0x40] ;  /* 0x0000400a44327981 */ /* 0x000ee8000c1e1500 */
[----:B------:R-:W3:Y:S01]  /*0fd0*/  LDG.E.U16 R51, desc[UR10][R68.64+0xc0] ;  /* 0x0000c00a44337981 */ /* 0x000ee2000c1e1500 */
[----:B------:R-:W-:-:S04]  /*0fe0*/  IMAD.WIDE.U32 R24, R0, 0x2, R30 ;  /* 0x0000000200187825 */ /* 0x000fc800078e001e */
[----:B-1----:R-:W-:Y:S01]  /*0ff0*/  IMAD.WIDE.U32 R14, R0, 0x2, R22 ;  /* 0x00000002000e7825 */ /* 0x002fe200078e0016 */
[----:B------:R-:W3:Y:S04]  /*1000*/  LDG.E.U16 R68, desc[UR10][R28.64+0x40] ;  /* 0x0000400a1c447981 */ /* 0x000ee8000c1e1500 */
[----:B------:R1:W3:Y:S01]  /*1010*/  LDG.E.U16 R69, desc[UR10][R28.64+0xc0] ;  /* 0x0000c00a1c457981 */ /* 0x0002e2000c1e1500 */
[----:B------:R-:W-:-:S03]  /*1020*/  LEA R22, P0, R145, R4, 0x8 ;  /* 0x0000000491167211 */ /* 0x000fc600078040ff */
[----:B------:R-:W3:Y:S01]  /*1030*/  LDG.E.U16 R74, desc[UR10][R24.64] ;  /* 0x0000000a184a7981 */ /* 0x000ee2000c1e1500 */
[----:B------:R-:W-:-:S03]  /*1040*/  LOP3.LUT R149, R149, 0xf8, RZ, 0xfc, !PT ;  /* 0x000000f895957812 */ /* 0x000fc600078efcff */
[----:B------:R-:W3:Y:S01]  /*1050*/  LDG.E.U16 R75, desc[UR10][R24.64+0x80] ;  /* 0x0000800a184b7981 */ /* 0x000ee2000c1e1500 */
[----:B-1----:R-:W-:-:S03]  /*1060*/  IMAD.WIDE.U32 R28, R0, 0x2, R32 ;  /* 0x00000002001c7825 */ /* 0x002fc600078e0020 */
[----:B------:R-:W3:Y:S04]  /*1070*/  LDG.E.U16 R76, desc[UR10][R24.64+0x40] ;  /* 0x0000400a184c7981 */ /* 0x000ee8000c1e1500 */
[----:B------:R-:W3:Y:S04]  /*1080*/  LDG.E.U16 R70, desc[UR10][R28.64] ;  /* 0x0000000a1c467981 */ /* 0x000ee8000c1e1500 */
[----:B------:R-:W3:Y:S04]  /*1090*/  LDG.E.U16 R71, desc[UR10][R28.64+0x80] ;  /* 0x0000800a1c477981 */ /* 0x000ee8000c1e1500 */
[----:B------:R-:W3:Y:S04]  /*10a0*/  LDG.E.U16 R72, desc[UR10][R28.64+0x40] ;  /* 0x0000400a1c487981 */ /* 0x000ee8000c1e1500 */
[----:B------:R1:W3:Y:S04]  /*10b0*/  LDG.E.U16 R73, desc[UR10][R28.64+0xc0] ;  /* 0x0000c00a1c497981 */ /* 0x0002e8000c1e1500 */
[----:B------:R5:W3:Y:S04]  /*10c0*/  LDG.E.U16 R80, desc[UR10][R24.64+0xc0] ;  /* 0x0000c00a18507981 */ /* 0x000ae8000c1e1500 */
[----:B------:R-:W3:Y:S01]  /*10d0*/  LDG.E.U16 R77, desc[UR10][R14.64] ;  /* 0x0000000a0e4d7981 */ /* 0x000ee2000c1e1500 */
[----:B-1----:R-:W-:-:S03]  /*10e0*/  IMAD.SHL.U32 R28, R145, 0x80, RZ ;  /* 0x00000080911c7824 */ /* 0x002fc600078e00ff */
[----:B------:R-:W3:Y:S01]  /*10f0*/  LDG.E.U16 R78, desc[UR10][R14.64+0x80] ;  /* 0x0000800a0e4e7981 */ /* 0x000ee2000c1e1500 */
[C---:B-----5:R-:W-:Y:S01]  /*1100*/  IMAD.SHL.U32 R24, R147.reuse, 0x80, RZ ;  /* 0x0000008093187824 */ /* 0x060fe200078e00ff */
[----:B------:R-:W-:Y:S02]  /*1110*/  LEA.HI.X R23, R28, R5, RZ, 0x1, P0 ;  /* 0x000000051c177211 */ /* 0x000fe400000f0cff */
[----:B------:R-:W5:Y:S04]  /*1120*/  LDG.E.U16 R79, desc[UR10][R14.64+0x40] ;  /* 0x0000400a0e4f7981 */ /* 0x000f68000c1e1500 */
[----:B------:R1:W5:Y:S01]  /*1130*/  LDG.E.U16 R81, desc[UR10][R14.64+0xc0] ;  /* 0x0000c00a0e517981 */ /* 0x000362000c1e1500 */
[----:B------:R-:W-:Y:S01]  /*1140*/  UMOV UR8, 0x400 ;  /* 0x0000040000087882 */ /* 0x000fe20000000000 */
[----:B-1----:R-:W-:-:S04]  /*1150*/  LEA R14, P0, R147, R4, 0x8 ;  /* 0x00000004930e7211 */ /* 0x002fc800078040ff */
[-C--:B------:R-:W-:Y:S01]  /*1160*/  LEA.HI.X R15, R24, R5.reuse, RZ, 0x1, P0 ;  /* 0x00000005180f7211 */ /* 0x080fe200000f0cff */
[C---:B------:R-:W-:Y:S01]  /*1170*/  IMAD.SHL.U32 R24, R149.reuse, 0x80, RZ ;  /* 0x0000008095187824 */ /* 0x040fe200078e00ff */
[----:B------:R-:W-:Y:S01]  /*1180*/  LEA R4, P0, R149, R4, 0x8 ;  /* 0x0000000495047211 */ /* 0x000fe200078040ff */
[----:B------:R-:W-:Y:S01]  /*1190*/  IMAD R84, R0, 0x2, R84 ;  /* 0x0000000200547824 */ /* 0x000fe200078e0254 */
[----:B0-----:R-:W-:Y:S01]  /*11a0*/  ULEA UR8, UR4, UR8, 0x18 ;  /* 0x0000000804087291 */ /* 0x001fe2000f8ec03f */
[----:B------:R-:W-:Y:S02]  /*11b0*/  SHF.R.U32.HI R85, RZ, 0x1, R133 ;  /* 0x00000001ff557819 */ /* 0x000fe40000011685 */
[----:B------:R-:W-:Y:S02]  /*11c0*/  LEA.HI.X R5, R24, R5, RZ, 0x1, P0 ;  /* 0x0000000518057211 */ /* 0x000fe400000f0cff */
[----:B------:R-:W-:Y:S01]  /*11d0*/  LOP3.LUT R85, R84, R85, RZ, 0x3c, !PT ;  /* 0x0000005554557212 */ /* 0x000fe200078e3cff */
[----:B------:R-:W-:-:S04]  /*11e0*/  IMAD.WIDE.U32 R4, R0, 0x2, R4 ;  /* 0x0000000200047825 */ /* 0x000fc800078e0004 */
[----:B------:R0:W-:Y:S04]  /*11f0*/  STS.U16 [R85+UR8+0x8000], R82 ;  /* 0x0080005255007988 */ /* 0x0001e80008000408 */
[----:B------:R-:W5:Y:S04]  /*1200*/  LDG.E.U16 R128, desc[UR10][R4.64] ;  /* 0x0000000a04807981 */ /* 0x000f68000c1e1500 */
[----:B------:R-:W5:Y:S04]  /*1210*/  LDG.E.U16 R130, desc[UR10][R4.64+0x40] ;  /* 0x0000400a04827981 */ /* 0x000f68000c1e1500 */
[----:B0-----:R-:W5:Y:S04]  /*1220*/  LDG.E.U16 R82, desc[UR10][R4.64+0x80] ;  /* 0x0000800a04527981 */ /* 0x001f68000c1e1500 */
[----:B------:R0:W5:Y:S02]  /*1230*/  LDG.E.U16 R132, desc[UR10][R4.64+0xc0] ;  /* 0x0000c00a04847981 */ /* 0x000164000c1e1500 */
[----:B0-----:R-:W0:Y:S01]  /*1240*/  LDC.64 R4, c[0x0][0x218] ;  /* 0x00008600ff047b82 */ /* 0x001e220000000a00 */
[----:B------:R-:W-:Y:S01]  /*1250*/  IMAD.WIDE.U32 R22, R0, 0x2, R22 ;  /* 0x0000000200167825 */ /* 0x000fe200078e0016 */
[----:B--2---:R1:W-:Y:S04]  /*1260*/  STS.U16 [R85+UR8+0xb400], R96 ;  /* 0x00b4006055007988 */ /* 0x0043e80008000408 */
[----:B------:R-:W2:Y:S04]  /*1270*/  LDG.E.U16 R86, desc[UR10][R22.64] ;  /* 0x0000000a16567981 */ /* 0x000ea8000c1e1500 */
[----:B------:R-:W5:Y:S01]  /*1280*/  LDG.E.U16 R84, desc[UR10][R22.64+0x80] ;  /* 0x0000800a16547981 */ /* 0x000f62000c1e1500 */
[----:B-1----:R-:W-:-:S03]  /*1290*/  IMAD.SHL.U32 R96, R133, 0x2, RZ ;  /* 0x0000000285607824 */ /* 0x002fc600078e00ff */
[----:B------:R-:W5:Y:S04]  /*12a0*/  LDG.E.U16 R87, desc[UR10][R22.64+0x40] ;  /* 0x0000400a16577981 */ /* 0x000f68000c1e1500 */
[----:B------:R0:W5:Y:S01]  /*12b0*/  LDG.E.U16 R112, desc[UR10][R22.64+0xc0] ;  /* 0x0000c00a16707981 */ /* 0x000162000c1e1500 */
[----:B------:R-:W-:-:S03]  /*12c0*/  IMAD.WIDE.U32 R14, R0, 0x2, R14 ;  /* 0x00000002000e7825 */ /* 0x000fc600078e000e */
[----:B------:R1:W-:Y:S04]  /*12d0*/  STS.U16 [R85+UR8+0x8800], R100 ;  /* 0x0088006455007988 */ /* 0x0003e80008000408 */
[----:B------:R1:W-:Y:S01]  /*12e0*/  STS.U16 [R85+UR8+0x1000], R98 ;  /* 0x0010006255007988 */ /* 0x0003e20008000408 */
[----:B0-----:R-:W-:-:S03]  /*12f0*/  LEA R22, P0, R133, R4, 0x2 ;  /* 0x0000000485167211 */ /* 0x001fc600078010ff */
[----:B------:R0:W-:Y:S01]  /*1300*/  STS.U16 [R85+UR8+0x4c00], R150 ;  /* 0x004c009655007988 */ /* 0x0001e20008000408 */
[----:B------:R-:W-:Y:S01]  /*1310*/  LEA.HI.X R23, R96, R5, RZ, 0x1, P0 ;  /* 0x0000000560177211 */ /* 0x000fe200000f0cff */
[C---:B-1----:R-:W-:Y:S01]  /*1320*/  IMAD.SHL.U32 R100, R109.reuse, 0x40, RZ ;  /* 0x000000406d647824 */ /* 0x042fe200078e00ff */
[----:B------:R-:W-:Y:S01]  /*1330*/  LEA R32, P0, R109, R4, 0x7 ;  /* 0x000000046d207211 */ /* 0x000fe200078038ff */
[----:B------:R-:W-:Y:S01]  /*1340*/  STS.U16 [R85+UR8], R83 ;  /* 0x0000005355007988 */ /* 0x000fe20008000408 */
[----:B------:R-:W-:-:S03]  /*1350*/  IMAD.SHL.U32 R98, R135, 0x40, RZ ;  /* 0x0000004087627824 */ /* 0x000fc600078e00ff */
[----:B----4-:R1:W-:Y:S01]  /*1360*/  STS.U16 [R85+UR8+0x400], R90 ;  /* 0x0004005a55007988 */ /* 0x0103e20008000408 */
[-C--:B0-----:R-:W-:Y:S01]  /*1370*/  LEA R150, P1, R135, R4.reuse, 0x7 ;  /* 0x0000000487967211 */ /* 0x081fe200078238ff */
[----:B------:R-:W-:Y:S01]  /*1380*/  IMAD.WIDE.U32 R22, R0, 0x2, R22 ;  /* 0x0000000200167825 */ /* 0x000fe200078e0016 */
[-C--:B------:R-:W-:Y:S01]  /*1390*/  LEA.HI.X R33, R100, R5.reuse, RZ, 0x1, P0 ;  /* 0x0000000564217211 */ /* 0x080fe200000f0cff */
[----:B------:R0:W-:Y:S01]  /*13a0*/  STS.U16 [R85+UR8+0x6000], R94 ;  /* 0x0060005e55007988 */ /* 0x0001e20008000408 */
[----:B------:R-:W-:Y:S02]  /*13b0*/  LEA.HI.X R151, R98, R5, RZ, 0x1, P1 ;  /* 0x0000000562977211 */ /* 0x000fe400008f0cff */
[C---:B------:R-:W-:Y:S01]  /*13c0*/  LEA R24, P1, R125.reuse, R4, 0x7 ;  /* 0x000000047d187211 */ /* 0x040fe200078238ff */
[----:B------:R-:W4:Y:S01]  /*13d0*/  LDG.E.U16 R124, desc[UR10][R14.64] ;  /* 0x0000000a0e7c7981 */ /* 0x000f22000c1e1500 */
[----:B-1----:R-:W-:-:S03]  /*13e0*/  IMAD.SHL.U32 R90, R125, 0x40, RZ ;  /* 0x000000407d5a7824 */ /* 0x002fc600078e00ff */
[----:B------:R-:W4:Y:S01]  /*13f0*/  LDG.E.U16 R122, desc[UR10][R14.64+0x80] ;  /* 0x0000800a0e7a7981 */ /* 0x000f22000c1e1500 */
[----:B0-----:R-:W-:-:S03]  /*1400*/  IMAD.SHL.U32 R94, R131, 0x40, RZ ;  /* 0x00000040835e7824 */ /* 0x001fc600078e00ff */
[----:B------:R-:W4:Y:S04]  /*1410*/  LDG.E.U16 R83, desc[UR10][R14.64+0x40] ;  /* 0x0000400a0e537981 */ /* 0x000f28000c1e1500 */
[----:B------:R0:W4:Y:S01]  /*1420*/  LDG.E.U16 R126, desc[UR10][R14.64+0xc0] ;  /* 0x0000c00a0e7e7981 */ /* 0x000122000c1e1500 */
[----:B------:R-:W-:-:S03]  /*1430*/  LEA.HI.X R25, R90, R5, RZ, 0x1, P1 ;  /* 0x000000055a197211 */ /* 0x000fc600008f0cff */
[----:B------:R-:W-:Y:S01]  /*1440*/  STS.U16 [R85+UR8+0xd800], R136 ;  /* 0x00d8008855007988 */ /* 0x000fe20008000408 */
[----:B0-----:R-:W-:-:S03]  /*1450*/  LEA R14, P0, R131, R4, 0x7 ;  /* 0x00000004830e7211 */ /* 0x001fc600078038ff */
[----:B------:R0:W-:Y:S01]  /*1460*/  STS.U16 [R85+UR8+0x5c00], R134 ;  /* 0x005c008655007988 */ /* 0x0001e20008000408 */
[----:B------:R-:W-:-:S03]  /*1470*/  LEA.HI.X R15, R94, R5, RZ, 0x1, P0 ;  /* 0x000000055e0f7211 */ /* 0x000fc600000f0cff */
[----:B------:R1:W-:Y:S01]  /*1480*/  STS.U16 [R85+UR8+0xe000], R92 ;  /* 0x00e0005c55007988 */ /* 0x0003e20008000408 */
[----:B------:R-:W-:-:S03]  /*1490*/  LEA R28, P0, R129, R4, 0x7 ;  /* 0x00000004811c7211 */ /* 0x000fc600078038ff */
[----:B------:R1:W-:Y:S04]  /*14a0*/  STS.U16 [R85+UR8+0xe400], R102 ;  /* 0x00e4006655007988 */ /* 0x0003e80008000408 */
[----:B0-----:R-:W4:Y:S01]  /*14b0*/  LDG.E.U16 R134, desc[UR10][R22.64] ;  /* 0x0000000a16867981 */ /* 0x001f22000c1e1500 */
[----:B-1----:R-:W-:-:S03]  /*14c0*/  IMAD.SHL.U32 R92, R129, 0x40, RZ ;  /* 0x00000040815c7824 */ /* 0x002fc600078e00ff */
[----:B------:R0:W4:Y:S01]  /*14d0*/  LDG.E.U16 R136, desc[UR10][R22.64+0x40] ;  /* 0x0000400a16887981 */ /* 0x000122000c1e1500 */
[C---:B------:R-:W-:Y:S01]  /*14e0*/  IMAD.SHL.U32 R102, R111.reuse, 0x40, RZ ;  /* 0x000000406f667824 */ /* 0x040fe200078e00ff */
[----:B------:R-:W-:Y:S02]  /*14f0*/  LEA.HI.X R29, R92, R5, RZ, 0x1, P0 ;  /* 0x000000055c1d7211 */ /* 0x000fe400000f0cff */
[----:B------:R1:W-:Y:S01]  /*1500*/  STS.U16 [R85+UR8+0x8400], R88 ;  /* 0x0084005855007988 */ /* 0x0003e20008000408 */
[----:B------:R-:W-:Y:S01]  /*1510*/  IMAD.WIDE.U32 R32, R0, 0x2, R32 ;  /* 0x0000000200207825 */ /* 0x000fe200078e0020 */
[----:B0-----:R-:W-:-:S03]  /*1520*/  LEA R22, P1, R111, R4, 0x7 ;  /* 0x000000046f167211 */ /* 0x001fc600078238ff */
[----:B------:R-:W-:Y:S01]  /*1530*/  IMAD.WIDE.U32 R30, R0, 0x2, R14 ;  /* 0x00000002001e7825 */ /* 0x000fe200078e000e */
[C---:B------:R-:W-:Y:S02]  /*1540*/  LEA R14, P0, R119.reuse, R4, 0x7 ;  /* 0x00000004770e7211 */ /* 0x040fe400078038ff */
[-C--:B------:R-:W-:Y:S01]  /*1550*/  LEA.HI.X R23, R102, R5.reuse, RZ, 0x1, P1 ;  /* 0x0000000566177211 */ /* 0x080fe200008f0cff */
[----:B-1----:R-:W-:Y:S01]  /*1560*/  IMAD.SHL.U32 R88, R119, 0x40, RZ ;  /* 0x0000004077587824 */ /* 0x002fe200078e00ff */
[----:B------:R0:W-:Y:S04]  /*1570*/  STS.U16 [R85+UR8+0xd400], R140 ;  /* 0x00d4008c55007988 */ /* 0x0001e80008000408 */
[----:B------:R1:W-:Y:S01]  /*1580*/  STS.U16 [R85+UR8+0x5800], R138 ;  /* 0x0058008a55007988 */ /* 0x0003e20008000408 */
[----:B------:R-:W-:-:S03]  /*1590*/  LEA.HI.X R15, R88, R5, RZ, 0x1, P0 ;  /* 0x00000005580f7211 */ /* 0x000fc600000f0cff */
[----:B------:R1:W-:Y:S04]  /*15a0*/  STS.U16 [R85+UR8+0x6400], R104 ;  /* 0x0064006855007988 */ /* 0x0003e80008000408 */
[----:B0-----:R-:W4:Y:S04]  /*15b0*/  LDG.E.U16 R140, desc[UR10][R32.64+0x40] ;  /* 0x0000400a208c7981 */ /* 0x001f28000c1e1500 */
[----:B-1----:R0:W4:Y:S01]  /*15c0*/  LDG.E.U16 R138, desc[UR10][R32.64] ;  /* 0x0000000a208a7981 */ /* 0x002122000c1e1500 */
[----:B------:R-:W-:Y:S02]  /*15d0*/  IMAD.SHL.U32 R104, R127, 0x40, RZ ;  /* 0x000000407f687824 */ /* 0x000fe400078e00ff */
[----:B------:R-:W-:-:S04]  /*15e0*/  IMAD.WIDE.U32 R150, R0, 0x2, R150 ;  /* 0x0000000200967825 */ /* 0x000fc800078e0096 */
[----:B0-----:R-:W-:Y:S01]  /*15f0*/  IMAD.WIDE.U32 R32, R0, 0x2, R22 ;  /* 0x0000000200207825 */ /* 0x001fe200078e0016 */
[----:B------:R-:W-:-:S03]  /*1600*/  LEA R22, P0, R127, R4, 0x7 ;  /* 0x000000047f167211 */ /* 0x000fc600078038ff */
[----:B------:R-:W-:Y:S01]  /*1610*/  IMAD.WIDE.U32 R28, R0, 0x2, R28 ;  /* 0x00000002001c7825 */ /* 0x000fe200078e001c */
[----:B------:R-:W-:Y:S01]  /*1620*/  LEA.HI.X R23, R104, R5, RZ, 0x1, P0 ;  /* 0x0000000568177211 */ /* 0x000fe200000f0cff */
[----:B------:R-:W-:Y:S02]  /*1630*/  STS.U16 [R85+UR8+0xd000], R144 ;  /* 0x00d0009055007988 */ /* 0x000fe40008000408 */
[----:B------:R-:W-:Y:S02]  /*1640*/  IMAD.WIDE.U32 R24, R0, 0x2, R24 ;  /* 0x0000000200187825 */ /* 0x000fe400078e0018 */
[----:B------:R0:W-:Y:S04]  /*1650*/  STS.U16 [R85+UR8+0x5400], R142 ;  /* 0x0054008e55007988 */ /* 0x0001e80008000408 */
[----:B------:R-:W-:Y:S04]  /*1660*/  STS.U16 [R85+UR8+0xcc00], R148 ;  /* 0x00cc009455007988 */ /* 0x000fe80008000408 */
[----:B------:R1:W-:Y:S04]  /*1670*/  STS.U16 [R85+UR8+0x5000], R146 ;  /* 0x0050009255007988 */ /* 0x0003e80008000408 */
[----:B0-----:R-:W4:Y:S04]  /*1680*/  LDG.E.U16 R142, desc[UR10][R150.64] ;  /* 0x0000000a968e7981 */ /* 0x001f28000c1e1500 */
[----:B------:R-:W4:Y:S04]  /*1690*/  LDG.E.U16 R144, desc[UR10][R150.64+0x40] ;  /* 0x0000400a96907981 */ /* 0x000f28000c1e1500 */
[----:B------:R0:W-:Y:S04]  /*16a0*/  STS.U16 [R85+UR8+0xc00], R106 ;  /* 0x000c006a55007988 */ /* 0x0001e80008000408 */
[----:B------:R0:W-:Y:S04]  /*16b0*/  STS.U16 [R85+UR8+0x3400], R110 ;  /* 0x0034006e55007988 */ /* 0x0001e80008000408 */
[----:B-1----:R-:W4:Y:S01]  /*16c0*/  LDG.E.U16 R146, desc[UR10][R30.64] ;  /* 0x0000000a1e927981 */ /* 0x002f22000c1e1500 */
[----:B0-----:R-:W-:-:S03]  /*16d0*/  IMAD.SHL.U32 R106, R91, 0x40, RZ ;  /* 0x000000405b6a7824 */ /* 0x001fc600078e00ff */
[----:B------:R0:W4:Y:S01]  /*16e0*/  LDG.E.U16 R148, desc[UR10][R30.64+0x40] ;  /* 0x0000400a1e947981 */ /* 0x000122000c1e1500 */
[----:B------:R-:W-:-:S03]  /*16f0*/  IMAD.SHL.U32 R110, R89, 0x40, RZ ;  /* 0x00000040596e7824 */ /* 0x000fc600078e00ff */
[----:B------:R-:W4:Y:S04]  /*1700*/  LDG.E.U16 R150, desc[UR10][R28.64] ;  /* 0x0000000a1c967981 */ /* 0x000f28000c1e1500 */
[----:B------:R1:W4:Y:S01]  /*1710*/  LDG.E.U16 R151, desc[UR10][R28.64+0x40] ;  /* 0x0000400a1c977981 */ /* 0x000322000c1e1500 */
[C---:B0-----:R-:W-:Y:S01]  /*1720*/  IMAD.WIDE.U32 R30, R0.reuse, 0x2, R14 ;  /* 0x00000002001e7825 */ /* 0x041fe200078e000e */
[-C--:B------:R-:W-:Y:S02]  /*1730*/  LEA R14, P1, R91, R4.reuse, 0x7 ;  /* 0x000000045b0e7211 */ /* 0x080fe400078238ff */
[----:B------:R0:W-:Y:S04]  /*1740*/  STS.U16 [R85+UR8+0x1400], R108 ;  /* 0x0014006c55007988 */ /* 0x0001e80008000408 */
[----:B------:R0:W-:Y:S01]  /*1750*/  STS.U16 [R85+UR8+0xc800], R152 ;  /* 0x00c8009855007988 */ /* 0x0001e20008000408 */
[----:B-1----:R-:W-:Y:S01]  /*1760*/  IMAD.WIDE.U32 R28, R0, 0x2, R22 ;  /* 0x00000002001c7825 */ /* 0x002fe200078e0016 */
[----:B------:R-:W-:-:S02]  /*1770*/  LEA R22, P2, R89, R4, 0x7 ;  /* 0x0000000459167211 */ /* 0x000fc400078438ff */
[----:B------:R-:W4:Y:S01]  /*1780*/  LDG.E.U16 R153, desc[UR10][R24.64+0x40] ;  /* 0x0000400a18997981 */ /* 0x000f22000c1e1500 */
[-C--:B------:R-:W-:Y:S01]  /*1790*/  LEA.HI.X R15, R106, R5.reuse, RZ, 0x1, P1 ;  /* 0x000000056a0f7211 */ /* 0x080fe200008f0cff */
[C---:B0-----:R-:W-:Y:S01]  /*17a0*/  IMAD.SHL.U32 R108, R101.reuse, 0x40, RZ ;  /* 0x00000040656c7824 */ /* 0x041fe200078e00ff */
[----:B------:R-:W-:Y:S01]  /*17b0*/  LEA.HI.X R23, R110, R5, RZ, 0x1, P2 ;  /* 0x000000056e177211 */ /* 0x000fe200010f0cff */
[----:B------:R-:W-:Y:S04]  /*17c0*/  STS.U16 [R85+UR8+0xc400], R156 ;  /* 0x00c4009c55007988 */ /* 0x000fe80008000408 */
[----:B------:R0:W4:Y:S04]  /*17d0*/  LDG.E.U16 R152, desc[UR10][R24.64] ;  /* 0x0000000a18987981 */ /* 0x000128000c1e1500 */
[----:B------:R1:W-:Y:S04]  /*17e0*/  STS.U16 [R85+UR8+0x4800], R154 ;  /* 0x0048009a55007988 */ /* 0x0003e80008000408 */
[----:B------:R3:W-:Y:S01]  /*17f0*/  STS.U16 [R85+UR8+0x8c00], R116 ;  /* 0x008c007455007988 */ /* 0x0007e20008000408 */
[----:B0-----:R-:W-:-:S03]  /*1800*/  LEA R24, P0, R101, R4, 0x7 ;  /* 0x0000000465187211 */ /* 0x001fc600078038ff */
[----:B------:R0:W-:Y:S01]  /*1810*/  STS.U16 [R85+UR8+0x9000], R114 ;  /* 0x0090007255007988 */ /* 0x0001e20008000408 */
[----:B------:R-:W-:-:S03]  /*1820*/  LEA.HI.X R25, R108, R5, RZ, 0x1, P0 ;  /* 0x000000056c197211 */ /* 0x000fc600000f0cff */
[----:B-1----:R-:W4:Y:S01]  /*1830*/  LDG.E.U16 R154, desc[UR10][R30.64] ;  /* 0x0000000a1e9a7981 */ /* 0x002f22000c1e1500 */
[----:B---3--:R-:W-:-:S03]  /*1840*/  IMAD.SHL.U32 R116, R115, 0x40, RZ ;  /* 0x0000004073747824 */ /* 0x008fc600078e00ff */
[----:B------:R1:W3:Y:S01]  /*1850*/  LDG.E.U16 R155, desc[UR10][R30.64+0x40] ;  /* 0x0000400a1e9b7981 */ /* 0x0002e2000c1e1500 */
[----:B0-----:R-:W-:-:S03]  /*1860*/  IMAD.SHL.U32 R114, R93, 0x40, RZ ;  /* 0x000000405d727824 */ /* 0x001fc600078e00ff */
[----:B------:R-:W3:Y:S04]  /*1870*/  LDG.E.U16 R156, desc[UR10][R32.64] ;  /* 0x0000000a209c7981 */ /* 0x000ee8000c1e1500 */
[----:B------:R0:W3:Y:S01]  /*1880*/  LDG.E.U16 R157, desc[UR10][R32.64+0x40] ;  /* 0x0000400a209d7981 */ /* 0x0000e2000c1e1500 */
[C---:B-1----:R-:W-:Y:S01]  /*1890*/  IMAD.WIDE.U32 R30, R0.reuse, 0x2, R14 ;  /* 0x00000002001e7825 */ /* 0x042fe200078e000e */
[----:B------:R-:W-:Y:S02]  /*18a0*/  LEA R14, P1, R93, R4, 0x7 ;  /* 0x000000045d0e7211 */ /* 0x000fe400078238ff */
[----:B------:R-:W-:Y:S01]  /*18b0*/  STS.U16 [R85+UR8+0xc000], R160 ;  /* 0x00c000a055007988 */ /* 0x000fe20008000408 */
[----:B------:R-:W-:-:S03]  /*18c0*/  IMAD.WIDE.U32 R24, R0, 0x2, R24 ;  /* 0x0000000200187825 */ /* 0x000fc600078e0018 */
[----:B------:R1:W-:Y:S01]  /*18d0*/  STS.U16 [R85+UR8+0x4400], R158 ;  /* 0x0044009e55007988 */ /* 0x0003e20008000408 */
[----:B0-----:R-:W-:Y:S01]  /*18e0*/  IMAD.WIDE.U32 R32, R0, 0x2, R22 ;  /* 0x0000000200207825 */ /* 0x001fe200078e0016 */
[----:B------:R-:W-:Y:S02]  /*18f0*/  LEA R22, P0, R115, R4, 0x7 ;  /* 0x0000000473167211 */ /* 0x000fe400078038ff */
[----:B------:R0:W-:Y:S01]  /*1900*/  STS.U16 [R85+UR8+0x800], R118 ;  /* 0x0008007655007988 */ /* 0x0001e20008000408 */
[-C--:B------:R-:W-:Y:S02]  /*1910*/  LEA.HI.X R15, R114, R5.reuse, RZ, 0x1, P1 ;  /* 0x00000005720f7211 */ /* 0x080fe400008f0cff */
[----:B------:R-:W-:Y:S01]  /*1920*/  LEA.HI.X R23, R116, R5, RZ, 0x1, P0 ;  /* 0x0000000574177211 */ /* 0x000fe200000f0cff */
[----:B------:R0:W-:Y:S04]  /*1930*/  STS.U16 [R85+UR8+0xdc00], R120 ;  /* 0x00dc007855007988 */ /* 0x0001e80008000408 */
[----:B-1----:R-:W3:Y:S01]  /*1940*/  LDG.E.U16 R158, desc[UR10][R28.64] ;  /* 0x0000000a1c9e7981 */ /* 0x002ee2000c1e1500 */
[----:B0-----:R-:W-:-:S03]  /*1950*/  IMAD.SHL.U32 R118, R99, 0x40, RZ ;  /* 0x0000004063767824 */ /* 0x001fc600078e00ff */
[----:B------:R0:W3:Y:S01]  /*1960*/  LDG.E.U16 R159, desc[UR10][R28.64+0x40] ;  /* 0x0000400a1c9f7981 */ /* 0x0000e2000c1e1500 */
[----:B------:R-:W-:-:S03]  /*1970*/  IMAD.SHL.U32 R120, R95, 0x40, RZ ;  /* 0x000000405f787824 */ /* 0x000fc600078e00ff */
[----:B------:R-:W3:Y:S04]  /*1980*/  LDG.E.U16 R160, desc[UR10][R24.64] ;  /* 0x0000000a18a07981 */ /* 0x000ee8000c1e1500 */
[----:B------:R1:W3:Y:S01]  /*1990*/  LDG.E.U16 R161, desc[UR10][R24.64+0x40] ;  /* 0x0000400a18a17981 */ /* 0x0002e2000c1e1500 */
[C---:B0-----:R-:W-:Y:S01]  /*19a0*/  IMAD.WIDE.U32 R28, R0.reuse, 0x2, R14 ;  /* 0x00000002001c7825 */ /* 0x041fe200078e000e */
[-C--:B------:R-:W-:Y:S02]  /*19b0*/  LEA R14, P0, R95, R4.reuse, 0x7 ;  /* 0x000000045f0e7211 */ /* 0x080fe400078038ff */
[----:B------:R0:W-:Y:S04]  /*19c0*/  STS.U16 [R85+UR8+0x4000], R162 ;  /* 0x004000a255007988 */ /* 0x0001e80008000408 */
[----:B------:R-:W-:Y:S01]  /*19d0*/  STS.U16 [R85+UR8+0x3c00], R166 ;  /* 0x003c00a655007988 */ /* 0x000fe20008000408 */
[----:B-1----:R-:W-:Y:S01]  /*19e0*/  IMAD.WIDE.U32 R24, R0, 0x2, R22 ;  /* 0x0000000200187825 */ /* 0x002fe200078e0016 */
[----:B------:R-:W-:-:S02]  /*19f0*/  LEA R22, P1, R99, R4, 0x7 ;  /* 0x0000000463167211 */ /* 0x000fc400078238ff */
[----:B------:R1:W-:Y:S01]  /*1a00*/  STS.U16 [R85+UR8+0xbc00], R164 ;  /* 0x00bc00a455007988 */ /* 0x0003e20008000408 */
[-C--:B------:R-:W-:Y:S02]  /*1a10*/  LEA.HI.X R15, R120, R5.reuse, RZ, 0x1, P0 ;  /* 0x00000005780f7211 */ /* 0x080fe400000f0cff */
[----:B------:R-:W-:Y:S01]  /*1a20*/  LEA.HI.X R23, R118, R5, RZ, 0x1, P1 ;  /* 0x0000000576177211 */ /* 0x000fe200008f0cff */
[----:B0-----:R-:W3:Y:S01]  /*1a30*/  LDG.E.U16 R162, desc[UR10][R30.64] ;  /* 0x0000000a1ea27981 */ /* 0x001ee2000c1e1500 */
[----:B------:R-:W-:-:S03]  /*1a40*/  IMAD.WIDE.U32 R14, R0, 0x2, R14 ;  /* 0x00000002000e7825 */ /* 0x000fc600078e000e */
[----:B------:R-:W3:Y:S01]  /*1a50*/  LDG.E.U16 R163, desc[UR10][R30.64+0x40] ;  /* 0x0000400a1ea37981 */ /* 0x000ee2000c1e1500 */
[----:B------:R-:W-:-:S03]  /*1a60*/  IMAD.WIDE.U32 R22, R0, 0x2, R22 ;  /* 0x0000000200167825 */ /* 0x000fc600078e0016 */
[----:B-1----:R-:W3:Y:S04]  /*1a70*/  LDG.E.U16 R164, desc[UR10][R32.64] ;  /* 0x0000000a20a47981 */ /* 0x002ee8000c1e1500 */
[----:B------:R-:W3:Y:S04]  /*1a80*/  LDG.E.U16 R165, desc[UR10][R32.64+0x40] ;  /* 0x0000400a20a57981 */ /* 0x000ee8000c1e1500 */
[----:B------:R-:W3:Y:S04]  /*1a90*/  LDG.E.U16 R30, desc[UR10][R24.64] ;  /* 0x0000000a181e7981 */ /* 0x000ee8000c1e1500 */
[----:B------:R-:W3:Y:S04]  /*1aa0*/  LDG.E.U16 R166, desc[UR10][R24.64+0x40] ;  /* 0x0000400a18a67981 */ /* 0x000ee8000c1e1500 */
[----:B------:R0:W-:Y:S04]  /*1ab0*/  STS.U16 [R85+UR8+0xb800], R168 ;  /* 0x00b800a855007988 */ /* 0x0001e80008000408 */
[----:B------:R-:W3:Y:S04]  /*1ac0*/  LDG.E.U16 R32, desc[UR10][R28.64] ;  /* 0x0000000a1c207981 */ /* 0x000ee8000c1e1500 */
[----:B------:R-:W3:Y:S04]  /*1ad0*/  LDG.E.U16 R24, desc[UR10][R22.64] ;  /* 0x0000000a16187981 */ /* 0x000ee8000c1e1500 */
[----:B------:R-:W3:Y:S04]  /*1ae0*/  LDG.E.U16 R4, desc[UR10][R14.64] ;  /* 0x0000000a0e047981 */ /* 0x000ee8000c1e1500 */
[----:B------:R-:W3:Y:S04]  /*1af0*/  LDG.E.U16 R167, desc[UR10][R28.64+0x40] ;  /* 0x0000400a1ca77981 */ /* 0x000ee8000c1e1500 */
[----:B0-----:R-:W3:Y:S04]  /*1b00*/  LDG.E.U16 R168, desc[UR10][R22.64+0x40] ;  /* 0x0000400a16a87981 */ /* 0x001ee8000c1e1500 */
[----:B------:R0:W3:Y:S04]  /*1b10*/  LDG.E.U16 R5, desc[UR10][R14.64+0x40] ;  /* 0x0000400a0e057981 */ /* 0x0000e8000c1e1500 */
[----:B------:R-:W-:Y:S01]  /*1b20*/  STS.U16 [R85+UR8+0x9400], R200 ;  /* 0x009400c855007988 */ /* 0x000fe20008000408 */
[----:B0-----:R-:W-:-:S02]  /*1b30*/  SHF.R.U32.HI R15, RZ, 0x5, R2 ;  /* 0x00000005ff0f7819 */ /* 0x001fc40000011602 */
[----:B------:R-:W-:Y:S01]  /*1b40*/  LOP3.LUT R14, R85, 0x40, RZ, 0x3c, !PT ;  /* 0x00000040550e7812 */ /* 0x000fe200078e3cff */
[----:B------:R-:W-:Y:S01]  /*1b50*/  STS.U16 [R85+UR8+0x1800], R198 ;  /* 0x001800c655007988 */ /* 0x000fe20008000408 */
[----:B------:R-:W-:-:S03]  /*1b60*/  R2UR UR4, R15 ;  /* 0x000000000f0472ca */ /* 0x000fc600000e0000 */
[----:B------:R-:W-:Y:S04]  /*1b70*/  STS.U16 [R85+UR8+0x9800], R196 ;  /* 0x009800c455007988 */ /* 0x000fe80008000408 */
        /* <DEDUP_REMOVED lines=19> */
[----:B--2---:R-:W-:Y:S04]  /*1cb0*/  STS.U16 [R85+UR8+0x7400], R86 ;  /* 0x0074005655007988 */ /* 0x004fe80008000408 */
[----:B-----5:R-:W-:Y:S04]  /*1cc0*/  STS.U16 [R85+UR8+0xf400], R84 ;  /* 0x00f4005455007988 */ /* 0x020fe80008000408 */
[----:B----4-:R-:W-:Y:S04]  /*1cd0*/  STS.U16 [R85+UR8+0x7800], R124 ;  /* 0x0078007c55007988 */ /* 0x010fe80008000408 */
[----:B------:R-:W-:Y:S04]  /*1ce0*/  STS.U16 [R85+UR8+0xf800], R122 ;  /* 0x00f8007a55007988 */ /* 0x000fe80008000408 */
[----:B------:R-:W-:Y:S04]  /*1cf0*/  STS.U16 [R85+UR8+0x7c00], R128 ;  /* 0x007c008055007988 */ /* 0x000fe80008000408 */
[----:B------:R-:W-:Y:S04]  /*1d00*/  STS.U16 [R85+UR8+0xfc00], R82 ;  /* 0x00fc005255007988 */ /* 0x000fe80008000408 */
[----:B------:R-:W-:Y:S04]  /*1d10*/  STS.U16 [R14+UR8], R6 ;  /* 0x000000060e007988 */ /* 0x000fe80008000408 */
[----:B------:R0:W-:Y:S04]  /*1d20*/  STS.U16 [R14+UR8+0x8000], R7 ;  /* 0x008000070e007988 */ /* 0x0001e80008000408 */
        /* <DEDUP_REMOVED lines=69> */
[----:B---3--:R-:W-:Y:S04]  /*2180*/  STS.U16 [R85+UR8+0x11c00], R156 ;  /* 0x011c009c55007988 */ /* 0x008fe80008000408 */
        /* <DEDUP_REMOVED lines=12> */
[----:B------:R1:W-:Y:S04]  /*2250*/  STS.U16 [R14+UR8+0x11000], R151 ;  /* 0x011000970e007988 */ /* 0x0003e80008000408 */
[----:B------:R-:W-:Y:S04]  /*2260*/  STS.U16 [R14+UR8+0x11400], R153 ;  /* 0x011400990e007988 */ /* 0x000fe80008000408 */
[----:B------:R-:W-:Y:S01]  /*2270*/  STS.U16 [R14+UR8+0x11800], R155 ;  /* 0x0118009b0e007988 */ /* 0x000fe20008000408 */
[----:B------:R-:W-:-:S02]  /*2280*/  USHF.L.U32 UR4, UR4, 0x7, URZ ;  /* 0x0000000704047899 */ /* 0x000fc4000800063f */
[----:B------:R-:W-:Y:S02]  /*2290*/  UIADD3 UR5, UR8, 0x10000, URZ ;  /* 0x0001000008057890 */ /* 0x000fe4000fffe03f */
        /* <DEDUP_REMOVED lines=8> */
[----:B------:R2:W-:Y:S01]  /*2320*/  STS.U16 [R14+UR8+0x13800], R5 ;  /* 0x013800050e007988 */ /* 0x0005e20008000408 */
[----:B------:R-:W-:Y:S01]  /*2330*/  UMOV UR7, 0x40000040 ;  /* 0x4000004000077882 */ /* 0x000fe20000000000 */
[----:B0-----:R-:W-:Y:S01]  /*2340*/  SHF.R.S32.HI R7, RZ, 0x5, R2 ;  /* 0x00000005ff077819 */ /* 0x001fe20000011402 */
[----:B-1----:R-:W0:Y:S08]  /*2350*/  LDC.64 R150, c[0x0][0x220] ;  /* 0x00008800ff967b82 */ /* 0x002e300000000a00 */
[----:B------:R-:W-:Y:S01]  /*2360*/  BAR.SYNC.DEFER_BLOCKING 0x0 ;  /* 0x0000000000007b1d */ /* 0x000fe20000010000 */
[----:B------:R-:W-:-:S02]  /*2370*/  ULOP3.LUT UR4, UR4, 0x200, URZ, 0xc0, !UPT ;  /* 0x0000020004047892 */ /* 0x000fc4000f8ec03f */
[----:B------:R-:W-:Y:S02]  /*2380*/  USHF.R.U32.HI UR5, URZ, 0x4, UR5 ;  /* 0x000000043f057899 */ /* 0x000fe40008011605 */
[----:B------:R-:W-:Y:S02]  /*2390*/  ULEA.HI UR4, UR8, UR4, URZ, 0x1c ;  /* 0x0000000408047291 */ /* 0x000fe4000f8fe03f */
[----:B------:R-:W-:Y:S02]  /*23a0*/  USGXT.U32 UR6, UR5, 0xe ;  /* 0x0000000e0506789a */ /* 0x000fe40008000000 */
[----:B------:R-:W-:Y:S01]  /*23b0*/  ULOP3.LUT UR9, UR4, 0x3fff, URZ, 0xc0, !UPT ;  /* 0x00003fff04097892 */ /* 0x000fe2000f8ec03f */
[----:B------:R-:W-:-:S06]  /*23c0*/  UMOV UR5, 0x40000040 ;  /* 0x4000004000057882 */ /* 0x000fcc0000000000 */
[----:B------:R-:W-:Y:S01]  /*23d0*/  UMOV UR4, UR9 ;  /* 0x0000000900047c82 */ /* 0x000fe20008000000 */
[----:B------:R-:W-:-:S06]  /*23e0*/  WARPGROUP.ARRIVE ;  /* 0x00000000000079c5 */ /* 0x000fcc0000000000 */
[----:B------:R-:W-:Y:S01]  /*23f0*/  HGMMA.64x64x16.F32.BF16 R56, gdesc[UR4].tnspB, RZ, !UPT ;  /* 0x40e00000043879f0 */ /* 0x000fe2000c7018ff */
[----:B------:R-:W-:Y:S02]  /*2400*/  UIADD3 UR14, UP1, UR6, 0x80, URZ ;  /* 0x00000080060e7890 */ /* 0x000fe4000ff3e03f */
[----:B------:R-:W-:Y:S01]  /*2410*/  UIADD3 UR12, UP0, UR9, 0x2, URZ ;  /* 0x00000002090c7890 */ /* 0x000fe2000ff1e03f */
[----:B------:R-:W-:Y:S01]  /*2420*/  UMOV UR4, URZ ;  /* 0x0000003f00047c82 */ /* 0x000fe20008000000 */
[----:B------:R-:W-:Y:S02]  /*2430*/  UMOV UR5, URZ ;  /* 0x0000003f00057c82 */ /* 0x000fe40008000000 */
[----:B------:R-:W-:Y:S02]  /*2440*/  UIADD3.X UR13, UR4, 0x40000040, URZ, UP0, !UPT ;  /* 0x40000040040d7890 */ /* 0x000fe400087fe43f */
[----:B------:R-:W-:-:S09]  /*2450*/  UIADD3.X UR15, UR5, 0x40000040, URZ, UP1, !UPT ;  /* 0x40000040050f7890 */ /* 0x000fd20008ffe43f */
[----:B------:R-:W-:Y:S01]  /*2460*/  HGMMA.64x64x16.F32.BF16 R56, gdesc[UR12].tnspB, R56 ;  /* 0x40e000000c3879f0 */ /* 0x000fe20008701838 */
[----:B------:R-:W-:Y:S02]  /*2470*/  UIADD3.64 UR30, UR14, 0x80, URZ ;  /* 0x000000800e1e7897 */ /* 0x000fe4000fffe03f */
[----:B------:R-:W-:Y:S02]  /*2480*/  UIADD3.64 UR28, UR12, 0x2, URZ ;  /* 0x000000020c1c7897 */ /* 0x000fe4000fffe03f */
[----:B------:R-:W-:Y:S02]  /*2490*/  UIADD3.64 UR34, UR14, 0x100, URZ ;  /* 0x000001000e227897 */ /* 0x000fe4000fffe03f */
[----:B------:R-:W-:-:S05]  /*24a0*/  UIADD3.64 UR32, UR12, 0x4, URZ ;  /* 0x000000040c207897 */ /* 0x000fca000fffe03f */
[----:B------:R-:W-:Y:S01]  /*24b0*/  HGMMA.64x64x16.F32.BF16 R56, gdesc[UR28].tnspB, R56 ;  /* 0x40e000001c3879f0 */ /* 0x000fe20008701838 */
[----:B------:R-:W-:Y:S02]  /*24c0*/  UIADD3.64 UR38, UR14, 0x180, URZ ;  /* 0x000001800e267897 */ /* 0x000fe4000fffe03f */
[----:B------:R-:W-:Y:S01]  /*24d0*/  UIADD3.64 UR36, UR12, 0x7fe, URZ ;  /* 0x000007fe0c247897 */ /* 0x000fe2000fffe03f */
[----:B------:R-:W-:Y:S01]  /*24e0*/  HGMMA.64x64x16.F32.BF16 R56, gdesc[UR32].tnspB, R56 ;  /* 0x40e00000203879f0 */ /* 0x000fe20008701838 */
[----:B------:R-:W-:Y:S02]  /*24f0*/  UIADD3.64 UR26, UR14, 0x200, URZ ;  /* 0x000002000e1a7897 */ /* 0x000fe4000fffe03f */
[----:B------:R-:W-:-:S05]  /*2500*/  UIADD3.64 UR24, UR12, 0x800, URZ ;  /* 0x000008000c187897 */ /* 0x000fca000fffe03f */
[----:B------:R-:W-:Y:S01]  /*2510*/  HGMMA.64x64x16.F32.BF16 R56, gdesc[UR36].tnspB, R56 ;  /* 0x40e00000243879f0 */ /* 0x000fe20008701838 */
[----:B------:R-:W-:Y:S02]  /*2520*/  UIADD3.64 UR22, UR14, 0x280, URZ ;  /* 0x000002800e167897 */ /* 0x000fe4000fffe03f */
[----:B------:R-:W-:Y:S01]  /*2530*/  UIADD3.64 UR20, UR12, 0x802, URZ ;  /* 0x000008020c147897 */ /* 0x000fe2000fffe03f */
[----:B------:R-:W-:Y:S01]  /*2540*/  HGMMA.64x64x16.F32.BF16 R56, gdesc[UR24].tnspB, R56 ;  /* 0x40e00000183879f0 */ /* 0x000fe20008701838 */
[----:B------:R-:W-:Y:S02]  /*2550*/  UIADD3.64 UR18, UR14, 0x300, URZ ;  /* 0x000003000e127897 */ /* 0x000fe4000fffe03f */
[----:B------:R-:W-:Y:S02]  /*2560*/  UIADD3.64 UR16, UR12, 0x804, URZ ;  /* 0x000008040c107897 */ /* 0x000fe4000fffe03f */
[----:B------:R-:W-:-:S03]  /*2570*/  UIADD3.64 UR4, UR12, 0x3fe, URZ ;  /* 0x000003fe0c047897 */ /* 0x000fc6000fffe03f */
[----:B------:R-:W-:Y:S04]  /*2580*/  HGMMA.64x64x16.F32.BF16 R56, gdesc[UR20].tnspB, R56 ;  /* 0x40e00000143879f0 */ /* 0x000fe80008701838 */
[----:B------:R-:W-:Y:S04]  /*2590*/  HGMMA.64x64x16.F32.BF16 R56, gdesc[UR16].tnspB, R56 ;  /* 0x40e00000103879f0 */ /* 0x000fe80008701838 */
[----:B------:R-:W-:Y:S01]  /*25a0*/  HGMMA.64x64x16.F32.BF16 R24, gdesc[UR4].tnspB, RZ, !UPT ;  /* 0x40e00000041879f0 */ /* 0x000fe2000c7018ff */
[----:B------:R-:W-:Y:S01]  /*25b0*/  UIADD3.64 UR4, UR12, 0x400, URZ ;  /* 0x000004000c047897 */ /* 0x000fe2000fffe03f */
[----:B------:R-:W-:Y:S01]  /*25c0*/  UMOV UR6, UR14 ;  /* 0x0000000e00067c82 */ /* 0x000fe20008000000 */
[----:B------:R-:W-:Y:S01]  /*25d0*/  UMOV UR7, UR15 ;  /* 0x0000000f00077c82 */ /* 0x000fe20008000000 */
[----:B------:R-:W-:-:S06]  /*25e0*/  UIADD3.64 UR28, UR12, 0x402, URZ ;  /* 0x000004020c1c7897 */ /* 0x000fcc000fffe03f */
[----:B------:R-:W-:Y:S01]  /*25f0*/  HGMMA.64x64x16.F32.BF16 R24, gdesc[UR4].tnspB, R24 ;  /* 0x40e00000041879f0 */ /* 0x000fe20008701818 */
[----:B------:R-:W-:-:S03]  /*2600*/  UIADD3.64 UR32, UR12, 0x404, URZ ;  /* 0x000004040c207897 */ /* 0x000fc6000fffe03f */
[----:B------:R-:W-:Y:S01]  /*2610*/  HGMMA.64x64x16.F32.BF16 R24, gdesc[UR28].tnspB, R24 ;  /* 0x40e000001c1879f0 */ /* 0x000fe20008701818 */
[----:B------:R-:W-:-:S05]  /*2620*/  UIADD3.64 UR36, UR12, 0xbfe, URZ ;  /* 0x00000bfe0c247897 */ /* 0x000fca000fffe03f */
[----:B------:R-:W-:Y:S01]  /*2630*/  HGMMA.64x64x16.F32.BF16 R24, gdesc[UR32].tnspB, R24 ;  /* 0x40e00000201879f0 */ /* 0x000fe20008701818 */
[----:B------:R-:W-:-:S03]  /*2640*/  UIADD3.64 UR24, UR12, 0xc00, URZ ;  /* 0x00000c000c187897 */ /* 0x000fc6000fffe03f */
[----:B------:R-:W-:Y:S01]  /*2650*/  HGMMA.64x64x16.F32.BF16 R24, gdesc[UR36].tnspB, R24 ;  /* 0x40e00000241879f0 */ /* 0x000fe20008701818 */
[----:B------:R-:W-:-:S05]  /*2660*/  UIADD3.64 UR20, UR12, 0xc02, URZ ;  /* 0x00000c020c147897 */ /* 0x000fca000fffe03f */
[----:B------:R-:W-:Y:S01]  /*2670*/  HGMMA.64x64x16.F32.BF16 R24, gdesc[UR24].tnspB, R24 ;  /* 0x40e00000181879f0 */ /* 0x000fe20008701818 */
[----:B------:R-:W-:-:S03]  /*2680*/  UIADD3.64 UR12, UR12, 0xc04, URZ ;  /* 0x00000c040c0c7897 */ /* 0x000fc6000fffe03f */
[----:B------:R-:W-:Y:S01]  /*2690*/  HGMMA.64x64x16.F32.BF16 R24, gdesc[UR20].tnspB, R24 ;  /* 0x40e00000141879f0 */ /* 0x000fe20008701818 */
[----:B------:R-:W-:Y:S01]  /*26a0*/  UMOV UR14, UR18 ;  /* 0x00000012000e7c82 */ /* 0x000fe20008000000 */
[----:B------:R-:W-:-:S04]  /*26b0*/  UMOV UR15, UR19 ;  /* 0x00000013000f7c82 */ /* 0x000fc80008000000 */
[----:B------:R-:W-:Y:S01]  /*26c0*/  HGMMA.64x64x16.F32.BF16 R24, gdesc[UR12].tnspB, R24, gsb0 ;  /* 0x40e000000c1879f0 */ /* 0x000fe20008001818 */
[C---:B------:R-:W-:Y:S01]  /*26d0*/  IMAD.SHL.U32 R4, R2.reuse, 0x20, RZ ;  /* 0x0000002002047824 */ /* 0x040fe200078e00ff */
[----:B------:R-:W-:Y:S01]  /*26e0*/  SGXT R7, R7, 0x1 ;  /* 0x000000010707781a */ /* 0x000fe20000000200 */
[C---:B------:R-:W-:Y:S01]  /*26f0*/  IMAD.SHL.U32 R6, R2.reuse, 0x200, RZ ;  /* 0x0000020002067824 */ /* 0x040fe200078e00ff */
[----:B------:R-:W-:Y:S01]  /*2700*/  SHF.R.S32.HI R10, RZ, 0x2, R2 ;  /* 0x00000002ff0a7819 */ /* 0x000fe20000011402 */
[----:B--2---:R-:W-:Y:S01]  /*2710*/  IMAD.SHL.U32 R5, R2, 0x10, RZ ;  /* 0x0000001002057824 */ /* 0x004fe200078e00ff */
[----:B------:R-:W-:Y:S01]  /*2720*/  LOP3.LUT R4, R4, 0x60, RZ, 0xc0, !PT ;  /* 0x0000006004047812 */ /* 0x000fe200078ec0ff */
[----:B------:R-:W-:Y:S01]  /*2730*/  IMAD.SHL.U32 R8, R2, 0x2, RZ ;  /* 0x0000000202087824 */ /* 0x000fe200078e00ff */
[----:B------:R-:W-:Y:S02]  /*2740*/  LOP3.LUT R6, R6, 0x3000, RZ, 0xc0, !PT ;  /* 0x0000300006067812 */ /* 0x000fe400078ec0ff */
[----:B------:R-:W-:-:S02]  /*2750*/  LOP3.LUT R9, R7, 0x4010, RZ, 0xc0, !PT ;  /* 0x0000401007097812 */ /* 0x000fc400078ec0ff */
[--C-:B------:R-:W-:Y:S02]  /*2760*/  LOP3.LUT R7, R4, 0xf80, R5.reuse, 0xf8, !PT ;  /* 0x00000f8004077812 */ /* 0x100fe400078ef805 */
[----:B------:R-:W-:Y:S02]  /*2770*/  LOP3.LUT R6, R6, 0x70, R5, 0xf8, !PT ;  /* 0x0000007006067812 */ /* 0x000fe400078ef805 */
[----:B------:R-:W-:Y:S02]  /*2780*/  SGXT R2, R10, 0x1 ;  /* 0x000000010a02781a */ /* 0x000fe40000000200 */
[----:B------:R-:W-:Y:S02]  /*2790*/  LOP3.LUT R9, R9, 0x180, R8, 0xf8, !PT ;  /* 0x0000018009097812 */ /* 0x000fe400078ef808 */
[----:B------:R-:W-:Y:S02]  /*27a0*/  LOP3.LUT R2, R7, 0x4010, R2, 0xf8, !PT ;  /* 0x0000401007027812 */ /* 0x000fe400078ef802 */
[----:B------:R-:W-:Y:S01]  /*27b0*/  LOP3.LUT R112, R9, R6, RZ, 0x3c, !PT ;  /* 0x0000000609707212 */ /* 0x000fe200078e3cff */
[----:B------:R-:W-:-:S02]  /*27c0*/  IMAD.SHL.U32 R122, R117, 0x40, RZ ;  /* 0x00000040757a7824 */ /* 0x000fc400078e00ff */
[----:B------:R-:W-:Y:S01]  /*27d0*/  IMAD.SHL.U32 R128, R145, 0x40, RZ ;  /* 0x0000004091807824 */ /* 0x000fe200078e00ff */
[----:B------:R-:W-:Y:S02]  /*27e0*/  WARPGROUP.DEPBAR.LE gsb0, 0x0 ;  /* 0x00008000000079c5 */ /* 0x000fe40000010000 */
[----:B------:R-:W-:Y:S02]  /*27f0*/  IMAD.MOV.U32 R4, RZ, RZ, R56 ;  /* 0x000000ffff047224 */ /* 0x000fe400078e0038 */
[----:B------:R-:W-:Y:S02]  /*2800*/  IMAD.MOV.U32 R5, RZ, RZ, R58 ;  /* 0x000000ffff057224 */ /* 0x000fe400078e003a */
[----:B------:R-:W-:Y:S02]  /*2810*/  IMAD.MOV.U32 R6, RZ, RZ, R72 ;  /* 0x000000ffff067224 */ /* 0x000fe400078e0048 */
[----:B------:R-:W-:Y:S01]  /*2820*/  IMAD.MOV.U32 R7, RZ, RZ, R74 ;  /* 0x000000ffff077224 */ /* 0x000fe200078e004a */
[----:B------:R-:W-:Y:S01]  /*2830*/  BAR.SYNC.DEFER_BLOCKING 0x0 ;  /* 0x0000000000007b1d */ /* 0x000fe20000010000 */
[----:B------:R-:W-:-:S02]  /*2840*/  IMAD.MOV.U32 R8, RZ, RZ, R60 ;  /* 0x000000ffff087224 */ /* 0x000fc400078e003c */
[----:B------:R-:W-:Y:S02]  /*2850*/  IMAD.MOV.U32 R9, RZ, RZ, R62 ;  /* 0x000000ffff097224 */ /* 0x000fe400078e003e */
[----:B------:R-:W-:Y:S02]  /*2860*/  IMAD.MOV.U32 R10, RZ, RZ, R76 ;  /* 0x000000ffff0a7224 */ /* 0x000fe400078e004c */
[----:B------:R-:W-:Y:S01]  /*2870*/  IMAD.MOV.U32 R11, RZ, RZ, R78 ;  /* 0x000000ffff0b7224 */ /* 0x000fe200078e004e */
[----:B------:R-:W-:Y:S01]  /*2880*/  LOP3.LUT R60, R2, 0x10, RZ, 0x3c, !PT ;  /* 0x00000010023c7812 */ /* 0x000fe200078e3cff */
[----:B------:R-:W-:Y:S02]  /*2890*/  IMAD.MOV.U32 R12, RZ, RZ, R64 ;  /* 0x000000ffff0c7224 */ /* 0x000fe400078e0040 */
[----:B------:R-:W-:Y:S02]  /*28a0*/  IMAD.MOV.U32 R13, RZ, RZ, R66 ;  /* 0x000000ffff0d7224 */ /* 0x000fe400078e0042 */
[----:B------:R-:W-:-:S02]  /*28b0*/  IMAD.MOV.U32 R14, RZ, RZ, R80 ;  /* 0x000000ffff0e7224 */ /* 0x000fc400078e0050 */
[----:B------:R-:W-:Y:S02]  /*28c0*/  IMAD.MOV.U32 R15, RZ, RZ, R82 ;  /* 0x000000ffff0f7224 */ /* 0x000fe400078e0052 */
[----:B------:R-:W-:Y:S02]  /*28d0*/  IMAD.MOV.U32 R16, RZ, RZ, R68 ;  /* 0x000000ffff107224 */ /* 0x000fe400078e0044 */
[----:B------:R-:W-:Y:S02]  /*28e0*/  IMAD.MOV.U32 R17, RZ, RZ, R70 ;  /* 0x000000ffff117224 */ /* 0x000fe400078e0046 */
[----:B------:R-:W-:Y:S02]  /*28f0*/  IMAD.MOV.U32 R18, RZ, RZ, R84 ;  /* 0x000000ffff127224 */ /* 0x000fe400078e0054 */
[----:B------:R-:W-:Y:S01]  /*2900*/  IMAD.MOV.U32 R19, RZ, RZ, R86 ;  /* 0x000000ffff137224 */ /* 0x000fe200078e0056 */
[----:B------:R1:W-:Y:S01]  /*2910*/  STS.128 [R2+UR8], R4 ;  /* 0x0000000402007988 */ /* 0x0003e20008000c08 */
[----:B------:R-:W-:-:S02]  /*2920*/  IMAD.MOV.U32 R20, RZ, RZ, R57 ;  /* 0x000000ffff147224 */ /* 0x000fc400078e0039 */
[----:B------:R-:W-:Y:S01]  /*2930*/  IMAD.MOV.U32 R21, RZ, RZ, R59 ;  /* 0x000000ffff157224 */ /* 0x000fe200078e003b */
[----:B------:R2:W-:Y:S01]  /*2940*/  STS.128 [R2+UR8+0x1000], R8 ;  /* 0x0010000802007988 */ /* 0x0005e20008000c08 */
[----:B------:R-:W-:Y:S02]  /*2950*/  IMAD.MOV.U32 R22, RZ, RZ, R73 ;  /* 0x000000ffff167224 */ /* 0x000fe400078e0049 */
[----:B------:R-:W-:Y:S02]  /*2960*/  IMAD.MOV.U32 R23, RZ, RZ, R75 ;  /* 0x000000ffff177224 */ /* 0x000fe400078e004b */
[----:B------:R-:W-:Y:S02]  /*2970*/  IMAD.MOV.U32 R56, RZ, RZ, R61 ;  /* 0x000000ffff387224 */ /* 0x000fe400078e003d */
[----:B------:R-:W-:Y:S02]  /*2980*/  IMAD.MOV.U32 R57, RZ, RZ, R63 ;  /* 0x000000ffff397224 */ /* 0x000fe400078e003f */
[----:B------:R-:W-:-:S02]  /*2990*/  IMAD.MOV.U32 R58, RZ, RZ, R77 ;  /* 0x000000ffff3a7224 */ /* 0x000fc400078e004d */
[----:B------:R-:W-:Y:S02]  /*29a0*/  IMAD.MOV.U32 R59, RZ, RZ, R79 ;  /* 0x000000ffff3b7224 */ /* 0x000fe400078e004f */
[----:B-1----:R-:W-:Y:S02]  /*29b0*/  IMAD.MOV.U32 R4, RZ, RZ, R65 ;  /* 0x000000ffff047224 */ /* 0x002fe400078e0041 */
[----:B------:R-:W-:Y:S02]  /*29c0*/  IMAD.MOV.U32 R5, RZ, RZ, R67 ;  /* 0x000000ffff057224 */ /* 0x000fe400078e0043 */
[----:B------:R-:W-:Y:S02]  /*29d0*/  IMAD.MOV.U32 R6, RZ, RZ, R81 ;  /* 0x000000ffff067224 */ /* 0x000fe400078e0051 */
[----:B------:R-:W-:Y:S02]  /*29e0*/  IMAD.MOV.U32 R7, RZ, RZ, R83 ;  /* 0x000000ffff077224 */ /* 0x000fe400078e0053 */
[----:B--2---:R-:W-:-:S02]  /*29f0*/  IMAD.MOV.U32 R8, RZ, RZ, R69 ;  /* 0x000000ffff087224 */ /* 0x004fc400078e0045 */
[----:B------:R-:W-:Y:S02]  /*2a00*/  IMAD.MOV.U32 R9, RZ, RZ, R71 ;  /* 0x000000ffff097224 */ /* 0x000fe400078e0047 */
[----:B------:R-:W-:Y:S02]  /*2a10*/  IMAD.MOV.U32 R10, RZ, RZ, R85 ;  /* 0x000000ffff0a7224 */ /* 0x000fe400078e0055 */
[----:B------:R-:W-:Y:S01]  /*2a20*/  IMAD.MOV.U32 R11, RZ, RZ, R87 ;  /* 0x000000ffff0b7224 */ /* 0x000fe200078e0057 */
[-C--:B0-----:R-:W-:Y:S01]  /*2a30*/  LEA R66, P3, R135, R150.reuse, 0x8 ;  /* 0x0000009687427211 */ /* 0x081fe200078640ff */
[----:B------:R0:W-:Y:S01]  /*2a40*/  STS.128 [R2+UR8+0x2000], R12 ;  /* 0x0020000c02007988 */ /* 0x0001e20008000c08 */
[-C--:B------:R-:W-:Y:S02]  /*2a50*/  LEA R68, P4, R131, R150.reuse, 0x8 ;  /* 0x0000009683447211 */ /* 0x080fe400078840ff */
[-C--:B------:R-:W-:Y:S01]  /*2a60*/  LEA R62, P0, R133, R150.reuse, 0x3 ;  /* 0x00000096853e7211 */ /* 0x080fe200078018ff */
[----:B------:R-:W-:Y:S01]  /*2a70*/  STS.128 [R2+UR8+0x3000], R16 ;  /* 0x0030001002007988 */ /* 0x000fe20008000c08 */
[----:B------:R-:W-:-:S02]  /*2a80*/  LEA R64, P2, R109, R150, 0x8 ;  /* 0x000000966d407211 */ /* 0x000fc400078440ff */
[----:B------:R-:W-:Y:S01]  /*2a90*/  LEA.HI.X R67, R98, R151, RZ, 0x2, P3 ;  /* 0x0000009762437211 */ /* 0x000fe200018f14ff */
[----:B------:R-:W-:Y:S01]  /*2aa0*/  STS.128 [R60+UR8], R20 ;  /* 0x000000143c007988 */ /* 0x000fe20008000c08 */
[----:B------:R-:W-:-:S03]  /*2ab0*/  LEA R80, P3, R101, R150, 0x8 ;  /* 0x0000009665507211 */ /* 0x000fc600078640ff */
[----:B------:R1:W-:Y:S01]  /*2ac0*/  STS.128 [R60+UR8+0x1000], R56 ;  /* 0x001000383c007988 */ /* 0x0003e20008000c08 */
[----:B------:R-:W-:-:S03]  /*2ad0*/  LEA.HI.X R69, R94, R151, RZ, 0x2, P4 ;  /* 0x000000975e457211 */ /* 0x000fc600020f14ff */
[----:B------:R2:W-:Y:S04]  /*2ae0*/  STS.128 [R60+UR8+0x2000], R4 ;  /* 0x002000043c007988 */ /* 0x0005e80008000c08 */
[----:B------:R3:W-:Y:S01]  /*2af0*/  STS.128 [R60+UR8+0x3000], R8 ;  /* 0x003000083c007988 */ /* 0x0007e20008000c08 */
[-C--:B------:R-:W-:Y:S01]  /*2b00*/  LEA.HI.X R63, R96, R151.reuse, RZ, 0x2, P0 ;  /* 0x00000097603f7211 */ /* 0x080fe200000f14ff */
[----:B------:R-:W-:Y:S01]  /*2b10*/  BAR.SYNC.DEFER_BLOCKING 0x0 ;  /* 0x0000000000007b1d */ /* 0x000fe20000010000 */
[-C--:B------:R-:W-:Y:S02]  /*2b20*/  LEA R70, P5, R129, R150.reuse, 0x8 ;  /* 0x0000009681467211 */ /* 0x080fe400078a40ff */
[----:B------:R-:W-:Y:S02]  /*2b30*/  LEA.HI.X R65, R100, R151, RZ, 0x2, P2 ;  /* 0x0000009764417211 */ /* 0x000fe400010f14ff */
[-C--:B------:R-:W-:Y:S01]  /*2b40*/  LEA R82, P4, R91, R150.reuse, 0x8 ;  /* 0x000000965b527211 */ /* 0x080fe200078840ff */
[----:B0-----:R-:W-:Y:S01]  /*2b50*/  IMAD.SHL.U32 R12, R103, 0x40, RZ ;  /* 0x00000040670c7824 */ /* 0x001fe200078e00ff */
[----:B------:R-:W-:-:S02]  /*2b60*/  LEA R72, P6, R125, R150, 0x8 ;  /* 0x000000967d487211 */ /* 0x000fc400078c40ff */
[-C--:B------:R-:W-:Y:S02]  /*2b70*/  LEA R74, P0, R119, R150.reuse, 0x8 ;  /* 0x00000096774a7211 */ /* 0x080fe400078040ff */
[-C--:B------:R-:W-:Y:S02]  /*2b80*/  LEA R76, P1, R111, R150.reuse, 0x8 ;  /* 0x000000966f4c7211 */ /* 0x080fe400078240ff */
[-C--:B------:R-:W-:Y:S02]  /*2b90*/  LEA R78, P2, R127, R150.reuse, 0x8 ;  /* 0x000000967f4e7211 */ /* 0x080fe400078440ff */
[-C--:B------:R-:W-:Y:S01]  /*2ba0*/  LEA.HI.X R81, R108, R151.reuse, RZ, 0x2, P3 ;  /* 0x000000976c517211 */ /* 0x080fe200018f14ff */
[----:B------:R-:W-:Y:S01]  /*2bb0*/  IMAD.SHL.U32 R14, R105, 0x40, RZ ;  /* 0x00000040690e7824 */ /* 0x000fe200078e00ff */
[----:B------:R-:W-:Y:S02]  /*2bc0*/  LEA R94, P3, R103, R150, 0x8 ;  /* 0x00000096675e7211 */ /* 0x000fe400078640ff */
[----:B------:R-:W-:-:S02]  /*2bd0*/  LEA.HI.X R71, R92, R151, RZ, 0x2, P5 ;  /* 0x000000975c477211 */ /* 0x000fc400028f14ff */
[-C--:B------:R-:W-:Y:S02]  /*2be0*/  LEA.HI.X R83, R106, R151.reuse, RZ, 0x2, P4 ;  /* 0x000000976a537211 */ /* 0x080fe400020f14ff */
[-C--:B------:R-:W-:Y:S01]  /*2bf0*/  LEA R84, P5, R89, R150.reuse, 0x8 ;  /* 0x0000009659547211 */ /* 0x080fe200078a40ff */
[----:B-1----:R-:W-:Y:S01]  /*2c00*/  IMAD.SHL.U32 R56, R97, 0x40, RZ ;  /* 0x0000004061387824 */ /* 0x002fe200078e00ff */
[-C--:B------:R-:W-:Y:S01]  /*2c10*/  LEA.HI.X R73, R90, R151.reuse, RZ, 0x2, P6 ;  /* 0x000000975a497211 */ /* 0x080fe200030f14ff */
[----:B--2---:R-:W-:Y:S01]  /*2c20*/  IMAD.SHL.U32 R4, R137, 0x40, RZ ;  /* 0x0000004089047824 */ /* 0x004fe200078e00ff */
[-C--:B------:R-:W-:Y:S01]  /*2c30*/  LEA.HI.X R75, R88, R151.reuse, RZ, 0x2, P0 ;  /* 0x00000097584b7211 */ /* 0x080fe200000f14ff */
[----:B------:R-:W-:Y:S01]  /*2c40*/  IMAD.SHL.U32 R16, R107, 0x40, RZ ;  /* 0x000000406b107824 */ /* 0x000fe200078e00ff */
[-C--:B------:R-:W-:Y:S01]  /*2c50*/  LEA.HI.X R77, R102, R151.reuse, RZ, 0x2, P1 ;  /* 0x00000097664d7211 */ /* 0x080fe200008f14ff */
[----:B------:R-:W-:Y:S01]  /*2c60*/  IMAD.SHL.U32 R18, R113, 0x40, RZ ;  /* 0x0000004071127824 */ /* 0x000fe200078e00ff */
[-C--:B------:R-:W-:Y:S01]  /*2c70*/  LEA.HI.X R79, R104, R151.reuse, RZ, 0x2, P2 ;  /* 0x00000097684f7211 */ /* 0x080fe200010f14ff */
[----:B------:R-:W-:Y:S01]  /*2c80*/  IMAD.SHL.U32 R20, R123, 0x40, RZ ;  /* 0x000000407b147824 */ /* 0x000fe200078e00ff */
[-C--:B------:R-:W-:Y:S01]  /*2c90*/  LEA R96, P4, R105, R150.reuse, 0x8 ;  /* 0x0000009669607211 */ /* 0x080fe200078840ff */
[----:B------:R-:W-:Y:S01]  /*2ca0*/  IMAD.SHL.U32 R22, R3, 0x40, RZ ;  /* 0x0000004003167824 */ /* 0x000fe200078e00ff */
[-C--:B------:R-:W-:Y:S01]  /*2cb0*/  LEA R86, P6, R115, R150.reuse, 0x8 ;  /* 0x0000009673567211 */ /* 0x080fe200078c40ff */
[----:B------:R-:W-:Y:S01]  /*2cc0*/  IMAD.SHL.U32 R6, R121, 0x40, RZ ;  /* 0x0000004079067824 */ /* 0x000fe200078e00ff */
[-C--:B------:R-:W-:Y:S01]  /*2cd0*/  LEA R88, P0, R93, R150.reuse, 0x8 ;  /* 0x000000965d587211 */ /* 0x080fe200078040ff */
[----:B---3--:R-:W-:Y:S01]  /*2ce0*/  IMAD.SHL.U32 R8, R139, 0x40, RZ ;  /* 0x000000408b087824 */ /* 0x008fe200078e00ff */
[-C--:B------:R-:W-:Y:S01]  /*2cf0*/  LEA R90, P1, R95, R150.reuse, 0x8 ;  /* 0x000000965f5a7211 */ /* 0x080fe200078240ff */
[----:B------:R-:W-:Y:S01]  /*2d00*/  IMAD.SHL.U32 R10, R141, 0x40, RZ ;  /* 0x000000408d0a7824 */ /* 0x000fe200078e00ff */
[-C--:B------:R-:W-:Y:S01]  /*2d10*/  LEA R92, P2, R99, R150.reuse, 0x8 ;  /* 0x00000096635c7211 */ /* 0x080fe200078440ff */
[----:B------:R-:W-:Y:S01]  /*2d20*/  IMAD.SHL.U32 R58, R143, 0x40, RZ ;  /* 0x000000408f3a7824 */ /* 0x000fe200078e00ff */
[-C--:B------:R-:W-:Y:S01]  /*2d30*/  LEA.HI.X R95, R12, R151.reuse, RZ, 0x2, P3 ;  /* 0x000000970c5f7211 */ /* 0x080fe200018f14ff */
[----:B------:R-:W-:Y:S01]  /*2d40*/  IMAD.SHL.U32 R130, R147, 0x40, RZ ;  /* 0x0000004093827824 */ /* 0x000fe200078e00ff */
[----:B------:R-:W-:Y:S01]  /*2d50*/  LEA R108, P3, R97, R150, 0x8 ;  /* 0x00000096616c7211 */ /* 0x000fe200078640ff */
[----:B------:R-:W-:Y:S01]  /*2d60*/  LDS.128 R132, [R112+UR8+0x200] ;  /* 0x0002000870847984 */ /* 0x000fe20008000c00 */
[----:B------:R-:W-:-:S02]  /*2d70*/  LEA.HI.X R85, R110, R151, RZ, 0x2, P5 ;  /* 0x000000976e557211 */ /* 0x000fc400028f14ff */
[-C--:B------:R-:W-:Y:S02]  /*2d80*/  LEA.HI.X R97, R14, R151.reuse, RZ, 0x2, P4 ;  /* 0x000000970e617211 */ /* 0x080fe400020f14ff */
[-C--:B------:R-:W-:Y:S01]  /*2d90*/  LEA.HI.X R87, R116, R151.reuse, RZ, 0x2, P6 ;  /* 0x0000009774577211 */ /* 0x080fe200030f14ff */
[----:B------:R-:W-:Y:S01]  /*2da0*/  LDS.128 R12, [R112+UR8+0xc00] ;  /* 0x000c0008700c7984 */ /* 0x000fe20008000c00 */
[-C--:B------:R-:W-:Y:S02]  /*2db0*/  LEA.HI.X R89, R114, R151.reuse, RZ, 0x2, P0 ;  /* 0x0000009772597211 */ /* 0x080fe400000f14ff */
[-C--:B------:R-:W-:Y:S02]  /*2dc0*/  LEA.HI.X R91, R120, R151.reuse, RZ, 0x2, P1 ;  /* 0x00000097785b7211 */ /* 0x080fe400008f14ff */
[----:B------:R-:W-:Y:S02]  /*2dd0*/  LEA.HI.X R93, R118, R151, RZ, 0x2, P2 ;  /* 0x00000097765d7211 */ /* 0x000fe400010f14ff */
[----:B------:R-:W-:-:S02]  /*2de0*/  LEA R110, P4, R137, R150, 0x8 ;  /* 0x00000096896e7211 */ /* 0x000fc400078840ff */
[-C--:B------:R-:W-:Y:S02]  /*2df0*/  LEA R98, P5, R107, R150.reuse, 0x8 ;  /* 0x000000966b627211 */ /* 0x080fe400078a40ff */
[-C--:B------:R-:W-:Y:S02]  /*2e00*/  LEA R100, P6, R113, R150.reuse, 0x8 ;  /* 0x0000009671647211 */ /* 0x080fe400078c40ff */
[-C--:B------:R-:W-:Y:S02]  /*2e10*/  LEA R102, P0, R117, R150.reuse, 0x8 ;  /* 0x0000009675667211 */ /* 0x080fe400078040ff */
[-C--:B------:R-:W-:Y:S02]  /*2e20*/  LEA R104, P1, R123, R150.reuse, 0x8 ;  /* 0x000000967b687211 */ /* 0x080fe400078240ff */
[----:B------:R-:W-:Y:S02]  /*2e30*/  LEA R106, P2, R3, R150, 0x8 ;  /* 0x00000096036a7211 */ /* 0x000fe400078440ff */
[-C--:B------:R-:W-:Y:S01]  /*2e40*/  LEA.HI.X R111, R4, R151.reuse, RZ, 0x2, P4 ;  /* 0x00000097046f7211 */ /* 0x080fe200020f14ff */
[----:B------:R-:W-:Y:S01]  /*2e50*/  IMAD.SHL.U32 R4, R149, 0x40, RZ ;  /* 0x0000004095047824 */ /* 0x000fe200078e00ff */
[----:B------:R-:W-:-:S02]  /*2e60*/  LEA.HI.X R99, R16, R151, RZ, 0x2, P5 ;  /* 0x0000009710637211 */ /* 0x000fc400028f14ff */
[-C--:B------:R-:W-:Y:S02]  /*2e70*/  LEA.HI.X R101, R18, R151.reuse, RZ, 0x2, P6 ;  /* 0x0000009712657211 */ /* 0x080fe400030f14ff */
[-C--:B------:R-:W-:Y:S01]  /*2e80*/  LEA.HI.X R103, R122, R151.reuse, RZ, 0x2, P0 ;  /* 0x000000977a677211 */ /* 0x080fe200000f14ff */
[----:B------:R-:W-:Y:S01]  /*2e90*/  LDS.128 R16, [R112+UR8+0x800] ;  /* 0x0008000870107984 */ /* 0x000fe20008000c00 */
[-C--:B------:R-:W-:Y:S02]  /*2ea0*/  LEA.HI.X R105, R20, R151.reuse, RZ, 0x2, P1 ;  /* 0x0000009714697211 */ /* 0x080fe400008f14ff */
[-C--:B------:R-:W-:Y:S02]  /*2eb0*/  LEA.HI.X R107, R22, R151.reuse, RZ, 0x2, P2 ;  /* 0x00000097166b7211 */ /* 0x080fe400010f14ff */
[----:B------:R-:W-:Y:S01]  /*2ec0*/  LEA.HI.X R109, R56, R151, RZ, 0x2, P3 ;  /* 0x00000097386d7211 */ /* 0x000fe200018f14ff */
[----:B------:R-:W-:Y:S01]  /*2ed0*/  LDS.128 R20, [R112+UR8+0x600] ;  /* 0x0006000870147984 */ /* 0x000fe20008000c00 */
[----:B------:R-:W-:-:S02]  /*2ee0*/  LEA R114, P5, R121, R150, 0x8 ;  /* 0x0000009679727211 */ /* 0x000fc400078a40ff */
[-C--:B------:R-:W-:Y:S02]  /*2ef0*/  LEA R116, P6, R139, R150.reuse, 0x8 ;  /* 0x000000968b747211 */ /* 0x080fe400078c40ff */
[-C--:B------:R-:W-:Y:S02]  /*2f00*/  LEA R118, P0, R141, R150.reuse, 0x8 ;  /* 0x000000968d767211 */ /* 0x080fe400078040ff */
[-C--:B------:R-:W-:Y:S02]  /*2f10*/  LEA R120, P1, R143, R150.reuse, 0x8 ;  /* 0x000000968f787211 */ /* 0x080fe400078240ff */
[-C--:B------:R-:W-:Y:S02]  /*2f20*/  LEA R122, P2, R145, R150.reuse, 0x8 ;  /* 0x00000096917a7211 */ /* 0x080fe400078440ff */
[-C--:B------:R-:W-:Y:S02]  /*2f30*/  LEA R124, P3, R147, R150.reuse, 0x8 ;  /* 0x00000096937c7211 */ /* 0x080fe400078640ff */
[----:B------:R-:W-:-:S02]  /*2f40*/  LEA R126, P4, R149, R150, 0x8 ;  /* 0x00000096957e7211 */ /* 0x000fc400078840ff */
[-C--:B------:R-:W-:Y:S02]  /*2f50*/  LEA.HI.X R115, R6, R151.reuse, RZ, 0x2, P5 ;  /* 0x0000009706737211 */ /* 0x080fe400028f14ff */
[-C--:B------:R-:W-:Y:S02]  /*2f60*/  LEA.HI.X R117, R8, R151.reuse, RZ, 0x2, P6 ;  /* 0x0000009708757211 */ /* 0x080fe400030f14ff */
[-C--:B------:R-:W-:Y:S02]  /*2f70*/  LEA.HI.X R119, R10, R151.reuse, RZ, 0x2, P0 ;  /* 0x000000970a777211 */ /* 0x080fe400000f14ff */
[-C--:B------:R-:W-:Y:S01]  /*2f80*/  LEA.HI.X R121, R58, R151.reuse, RZ, 0x2, P1 ;  /* 0x000000973a797211 */ /* 0x080fe200008f14ff */
[----:B------:R-:W-:Y:S01]  /*2f90*/  LDS.128 R8, [R112+UR8+0xe00] ;  /* 0x000e000870087984 */ /* 0x000fe20008000c00 */
[-C--:B------:R-:W-:Y:S02]  /*2fa0*/  LEA.HI.X R123, R128, R151.reuse, RZ, 0x2, P2 ;  /* 0x00000097807b7211 */ /* 0x080fe400010f14ff */
[-C--:B------:R-:W-:Y:S01]  /*2fb0*/  LEA.HI.X R125, R130, R151.reuse, RZ, 0x2, P3 ;  /* 0x00000097827d7211 */ /* 0x080fe200018f14ff */
[----:B------:R-:W-:Y:S01]  /*2fc0*/  LDS.128 R56, [R112+UR8+0x400] ;  /* 0x0004000870387984 */ /* 0x000fe20008000c00 */
[----:B------:R-:W-:-:S03]  /*2fd0*/  LEA.HI.X R127, R4, R151, RZ, 0x2, P4 ;  /* 0x00000097047f7211 */ /* 0x000fc600020f14ff */
[----:B------:R-:W0:Y:S04]  /*2fe0*/  LDS.128 R128, [R112+UR8] ;  /* 0x0000000870807984 */ /* 0x000e280008000c00 */
[----:B------:R-:W1:Y:S01]  /*2ff0*/  LDS.128 R4, [R112+UR8+0xa00] ;  /* 0x000a000870047984 */ /* 0x000e620008000c00 */
[----:B------:R-:W-:Y:S02]  /*3000*/  IMAD.MOV.U32 R144, RZ, RZ, R32 ;  /* 0x000000ffff907224 */ /* 0x000fe400078e0020 */
[----:B------:R-:W-:Y:S02]  /*3010*/  IMAD.MOV.U32 R148, RZ, RZ, R36 ;  /* 0x000000ffff947224 */ /* 0x000fe400078e0024 */
[----:B------:R-:W-:Y:S02]  /*3020*/  IMAD.MOV.U32 R32, RZ, RZ, R33 ;  /* 0x000000ffff207224 */ /* 0x000fe400078e0021 */
[----:B------:R-:W-:-:S02]  /*3030*/  IMAD.MOV.U32 R36, RZ, RZ, R37 ;  /* 0x000000ffff247224 */ /* 0x000fc400078e0025 */
[----:B------:R-:W-:Y:S02]  /*3040*/  IMAD.MOV.U32 R136, RZ, RZ, R24 ;  /* 0x000000ffff887224 */ /* 0x000fe400078e0018 */
[----:B------:R-:W-:Y:S02]  /*3050*/  IMAD.MOV.U32 R137, RZ, RZ, R26 ;  /* 0x000000ffff897224 */ /* 0x000fe400078e001a */
[----:B------:R-:W-:Y:S02]  /*3060*/  IMAD.MOV.U32 R138, RZ, RZ, R40 ;  /* 0x000000ffff8a7224 */ /* 0x000fe400078e0028 */
[----:B------:R-:W-:Y:S01]  /*3070*/  IMAD.MOV.U32 R139, RZ, RZ, R42 ;  /* 0x000000ffff8b7224 */ /* 0x000fe200078e002a */
[----:B------:R-:W-:Y:S01]  /*3080*/  BAR.SYNC.DEFER_BLOCKING 0x0 ;  /* 0x0000000000007b1d */ /* 0x000fe20000010000 */
[----:B------:R-:W-:Y:S02]  /*3090*/  IMAD.MOV.U32 R140, RZ, RZ, R28 ;  /* 0x000000ffff8c7224 */ /* 0x000fe400078e001c */
[----:B------:R-:W-:-:S02]  /*30a0*/  IMAD.MOV.U32 R141, RZ, RZ, R30 ;  /* 0x000000ffff8d7224 */ /* 0x000fc400078e001e */
[----:B------:R-:W-:Y:S02]  /*30b0*/  IMAD.MOV.U32 R142, RZ, RZ, R44 ;  /* 0x000000ffff8e7224 */ /* 0x000fe400078e002c */
[----:B------:R-:W-:Y:S02]  /*30c0*/  IMAD.MOV.U32 R143, RZ, RZ, R46 ;  /* 0x000000ffff8f7224 */ /* 0x000fe400078e002e */
[----:B------:R-:W-:Y:S02]  /*30d0*/  IMAD.MOV.U32 R145, RZ, RZ, R34 ;  /* 0x000000ffff917224 */ /* 0x000fe400078e0022 */
[----:B------:R-:W-:Y:S02]  /*30e0*/  IMAD.MOV.U32 R146, RZ, RZ, R48 ;  /* 0x000000ffff927224 */ /* 0x000fe400078e0030 */
        /* <DEDUP_REMOVED lines=18> */
[----:B------:R-:W-:Y:S04]  /*3210*/  STS.128 [R2+UR8], R136 ;  /* 0x0000008802007988 */ /* 0x000fe80008000c08 */
[----:B------:R-:W-:Y:S04]  /*3220*/  STS.128 [R2+UR8+0x1000], R140 ;  /* 0x0010008c02007988 */ /* 0x000fe80008000c08 */
[----:B------:R-:W-:Y:S04]  /*3230*/  STS.128 [R2+UR8+0x2000], R144 ;  /* 0x0020009002007988 */ /* 0x000fe80008000c08 */
[----:B------:R-:W-:Y:S04]  /*3240*/  STS.128 [R2+UR8+0x3000], R148 ;  /* 0x0030009402007988 */ /* 0x000fe80008000c08 */
[----:B------:R-:W-:Y:S04]  /*3250*/  STS.128 [R60+UR8], R152 ;  /* 0x000000983c007988 */ /* 0x000fe80008000c08 */
[----:B------:R-:W-:Y:S04]  /*3260*/  STS.128 [R60+UR8+0x1000], R40 ;  /* 0x001000283c007988 */ /* 0x000fe80008000c08 */
[----:B------:R-:W-:Y:S04]  /*3270*/  STS.128 [R60+UR8+0x2000], R32 ;  /* 0x002000203c007988 */ /* 0x000fe80008000c08 */
[----:B------:R-:W-:Y:S01]  /*3280*/  STS.128 [R60+UR8+0x3000], R36 ;  /* 0x003000243c007988 */ /* 0x000fe20008000c08 */
[----:B------:R-:W-:Y:S01]  /*3290*/  BAR.SYNC.DEFER_BLOCKING 0x0 ;  /* 0x0000000000007b1d */ /* 0x000fe20000010000 */
[----:B------:R-:W-:-:S05]  /*32a0*/  IMAD.WIDE.U32 R62, R0, 0x4, R62 ;  /* 0x00000004003e7825 */ /* 0x000fca00078e003e */
[----:B------:R-:W2:Y:S04]  /*32b0*/  LDS.128 R24, [R112+UR8] ;  /* 0x0000000870187984 */ /* 0x000ea80008000c00 */
[----:B------:R-:W3:Y:S04]  /*32c0*/  LDS.128 R28, [R112+UR8+0x200] ;  /* 0x00020008701c7984 */ /* 0x000ee80008000c00 */
[----:B------:R-:W4:Y:S04]  /*32d0*/  LDS.128 R32, [R112+UR8+0x400] ;  /* 0x0004000870207984 */ /* 0x000f280008000c00 */
[----:B------:R-:W5:Y:S04]  /*32e0*/  LDS.128 R36, [R112+UR8+0x600] ;  /* 0x0006000870247984 */ /* 0x000f680008000c00 */
[----:B------:R-:W5:Y:S04]  /*32f0*/  LDS.128 R40, [R112+UR8+0x800] ;  /* 0x0008000870287984 */ /* 0x000f680008000c00 */
[----:B------:R-:W5:Y:S04]  /*3300*/  LDS.128 R44, [R112+UR8+0xa00] ;  /* 0x000a0008702c7984 */ /* 0x000f680008000c00 */
[----:B------:R-:W5:Y:S04]  /*3310*/  LDS.128 R48, [R112+UR8+0xc00] ;  /* 0x000c000870307984 */ /* 0x000f680008000c00 */
[----:B------:R-:W5:Y:S01]  /*3320*/  LDS.128 R52, [R112+UR8+0xe00] ;  /* 0x000e000870347984 */ /* 0x000f620008000c00 */
[----:B------:R-:W-:-:S04]  /*3330*/  IMAD.WIDE.U32 R64, R0, 0x4, R64 ;  /* 0x0000000400407825 */ /* 0x000fc800078e0040 */
[C---:B------:R-:W-:Y:S01]  /*3340*/  IMAD.WIDE.U32 R66, R0.reuse, 0x4, R66 ;  /* 0x0000000400427825 */ /* 0x040fe200078e0042 */
[----:B0-----:R-:W-:Y:S03]  /*3350*/  STG.E desc[UR10][R62.64], R128 ;  /* 0x000000803e007986 */ /* 0x001fe6000c10190a */
[C---:B------:R-:W-:Y:S01]  /*3360*/  IMAD.WIDE.U32 R68, R0.reuse, 0x4, R68 ;  /* 0x0000000400447825 */ /* 0x040fe200078e0044 */
[----:B------:R-:W-:Y:S03]  /*3370*/  STG.E desc[UR10][R62.64+0x80], R130 ;  /* 0x000080823e007986 */ /* 0x000fe6000c10190a */
        /* <DEDUP_REMOVED lines=13> */
[----:B------:R-:W-:Y:S04]  /*3450*/  STG.E desc[UR10][R70.64], R56 ;  /* 0x0000003846007986 */ /* 0x000fe8000c10190a */
[----:B------:R-:W-:Y:S01]  /*3460*/  STG.E desc[UR10][R70.64+0x80], R58 ;  /* 0x0000803a46007986 */ /* 0x000fe2000c10190a */
[----:B------:R-:W-:-:S03]  /*3470*/  IMAD.WIDE.U32 R84, R0, 0x4, R84 ;  /* 0x0000000400547825 */ /* 0x000fc600078e0054 */
        /* <DEDUP_REMOVED lines=8> */
[----:B------:R-:W-:Y:S04]  /*3500*/  STG.E desc[UR10][R76.64], R21 ;  /* 0x000000154c007986 */ /* 0x000fe8000c10190a */
        /* <DEDUP_REMOVED lines=8> */
[----:B-1----:R-:W-:Y:S04]  /*3590*/  STG.E desc[UR10][R82.64], R4 ;  /* 0x0000000452007986 */ /* 0x002fe8000c10190a */
        /* <DEDUP_REMOVED lines=17> */
[----:B--2---:R-:W-:Y:S04]  /*36b0*/  STG.E desc[UR10][R94.64], R24 ;  /* 0x000000185e007986 */ /* 0x004fe8000c10190a */
[----:B------:R-:W-:Y:S01]  /*36c0*/  STG.E desc[UR10][R94.64+0x80], R26 ;  /* 0x0000801a5e007986 */ /* 0x000fe2000c10190a */
[----:B------:R-:W-:-:S03]  /*36d0*/  IMAD.WIDE.U32 R114, R0, 0x4, R114 ;  /* 0x0000000400727825 */ /* 0x000fc600078e0072 */
[----:B------:R-:W-:Y:S04]  /*36e0*/  STG.E desc[UR10][R96.64], R25 ;  /* 0x0000001960007986 */ /* 0x000fe8000c10190a */
[----:B------:R-:W-:Y:S01]  /*36f0*/  STG.E desc[UR10][R96.64+0x80], R27 ;  /* 0x0000801b60007986 */ /* 0x000fe2000c10190a */
[----:B------:R-:W-:-:S03]  /*3700*/  IMAD.WIDE.U32 R116, R0, 0x4, R116 ;  /* 0x0000000400747825 */ /* 0x000fc600078e0074 */
[----:B---3--:R-:W-:Y:S04]  /*3710*/  STG.E desc[UR10][R98.64], R28 ;  /* 0x0000001c62007986 */ /* 0x008fe8000c10190a */
[----:B------:R-:W-:Y:S01]  /*3720*/  STG.E desc[UR10][R98.64+0x80], R30 ;  /* 0x0000801e62007986 */ /* 0x000fe2000c10190a */
[----:B------:R-:W-:-:S03]  /*3730*/  IMAD.WIDE.U32 R118, R0, 0x4, R118 ;  /* 0x0000000400767825 */ /* 0x000fc600078e0076 */
[----:B------:R-:W-:Y:S04]  /*3740*/  STG.E desc[UR10][R100.64], R29 ;  /* 0x0000001d64007986 */ /* 0x000fe8000c10190a */
[----:B------:R-:W-:Y:S01]  /*3750*/  STG.E desc[UR10][R100.64+0x80], R31 ;  /* 0x0000801f64007986 */ /* 0x000fe2000c10190a */
[----:B------:R-:W-:-:S03]  /*3760*/  IMAD.WIDE.U32 R120, R0, 0x4, R120 ;  /* 0x0000000400787825 */ /* 0x000fc600078e0078 */
[----:B----4-:R-:W-:Y:S04]  /*3770*/  STG.E desc[UR10][R102.64], R32 ;  /* 0x0000002066007986 */ /* 0x010fe8000c10190a */
[----:B------:R-:W-:Y:S01]  /*3780*/  STG.E desc[UR10][R102.64+0x80], R34 ;  /* 0x0000802266007986 */ /* 0x000fe2000c10190a */
[----:B------:R-:W-:-:S03]  /*3790*/  IMAD.WIDE.U32 R122, R0, 0x4, R122 ;  /* 0x00000004007a7825 */ /* 0x000fc600078e007a */
[----:B------:R-:W-:Y:S04]  /*37a0*/  STG.E desc[UR10][R104.64], R33 ;  /* 0x0000002168007986 */ /* 0x000fe8000c10190a */
[----:B------:R-:W-:Y:S01]  /*37b0*/  STG.E desc[UR10][R104.64+0x80], R35 ;  /* 0x0000802368007986 */ /* 0x000fe2000c10190a */
[----:B------:R-:W-:-:S03]  /*37c0*/  IMAD.WIDE.U32 R124, R0, 0x4, R124 ;  /* 0x00000004007c7825 */ /* 0x000fc600078e007c */
[----:B-----5:R-:W-:Y:S04]  /*37d0*/  STG.E desc[UR10][R106.64], R36 ;  /* 0x000000246a007986 */ /* 0x020fe8000c10190a */
[----:B------:R-:W-:Y:S01]  /*37e0*/  STG.E desc[UR10][R106.64+0x80], R38 ;  /* 0x000080266a007986 */ /* 0x000fe2000c10190a */
[----:B------:R-:W-:-:S03]  /*37f0*/  IMAD.WIDE.U32 R126, R0, 0x4, R126 ;  /* 0x00000004007e7825 */ /* 0x000fc600078e007e */
[----:B------:R-:W-:Y:S04]  /*3800*/  STG.E desc[UR10][R108.64], R37 ;  /* 0x000000256c007986 */ /* 0x000fe8000c10190a */
        /* <DEDUP_REMOVED lines=16> */
[----:B------:R-:W-:Y:S01]  /*3910*/  STG.E desc[UR10][R126.64+0x80], R55 ;  /* 0x000080377e007986 */ /* 0x000fe2000c10190a */
[----:B------:R-:W-:Y:S05]  /*3920*/  EXIT ;  /* 0x000000000000794d */ /* 0x000fea0003800000 */
.L_x_0:
[----:B------:R-:W-:-:S00]  /*3930*/  BRA `(.L_x_0) ;  /* 0xfffffffc00fc7947 */ /* 0x000fc0000383ffff */
[----:B------:R-:W-:-:S00]  /*3940*/  NOP ;  /* 0x0000000000007918 */ /* 0x000fc00000000000 */
        /* <DEDUP_REMOVED lines=11> */
.L_x_1:


//--------------------- .nv.shared.gluon_mma      --------------------------
	.section	.nv.shared.gluon_mma,"aw",@nobits
	.sectionflags	@""
	.align	16
	.zero		1024


//--------------------- .nv.shared.reserved.0     --------------------------
	.section	.nv.shared.reserved.0,"aw",@nobits
	.weak		__nv_reservedSMEM_offset_0_alias
	.size		__nv_reservedSMEM_offset_0_alias, 0, 0
	.other		__nv_reservedSMEM_offset_0_alias,@"STO_CUDA_RESERVED_SHARED STV_DEFAULT"
__nv_reservedSMEM_offset_0_alias:
	.zero		0


//--------------------- .nv.constant0.gluon_mma   --------------------------
	.section	.nv.constant0.gluon_mma,"a",@progbits
	.sectionflags	@""
	.align	4
.nv.constant0.gluon_mma:
	.zero		568


//--------------------- SYMBOLS --------------------------

	.type		.nv.reservedSmem.offset0,@object
	.size		.nv.reservedSmem.offset0,0x4
